//
// Generated by NVIDIA NVVM Compiler
//
// Compiler Build ID: CL-36424714
// Cuda compilation tools, release 13.0, V13.0.88
// Based on NVVM 20.0.0
//

.version 9.0
.target sm_100
.address_size 64

	// .globl	_Z13sqrt_distancePjS_Pfi
.extern .func  (.param .b32 func_retval0) vprintf
(
	.param .b64 vprintf_param_0,
	.param .b64 vprintf_param_1
)
;
.func  (.param .b64 func_retval0) __internal_accurate_pow
(
	.param .b64 __internal_accurate_pow_param_0
)
;
.global .align 1 .b8 $str[8] = {37, 100, 32, 37, 100, 32, 9};

.visible .entry _Z13sqrt_distancePjS_Pfi(
	.param .u64 .ptr .align 1 _Z13sqrt_distancePjS_Pfi_param_0,
	.param .u64 .ptr .align 1 _Z13sqrt_distancePjS_Pfi_param_1,
	.param .u64 .ptr .align 1 _Z13sqrt_distancePjS_Pfi_param_2,
	.param .u32 _Z13sqrt_distancePjS_Pfi_param_3
)
{
	.reg .pred 	%p<30>;
	.reg .b32 	%r<53>;
	.reg .b32 	%f<13>;
	.reg .b64 	%rd<17>;
	.reg .b64 	%fd<30>;

	ld.param.u64 	%rd1, [_Z13sqrt_distancePjS_Pfi_param_0];
	ld.param.u64 	%rd2, [_Z13sqrt_distancePjS_Pfi_param_1];
	ld.param.u64 	%rd3, [_Z13sqrt_distancePjS_Pfi_param_2];
	ld.param.u32 	%r7, [_Z13sqrt_distancePjS_Pfi_param_3];
	mov.u32 	%r8, %ctaid.y;
	mov.u32 	%r9, %ntid.y;
	mov.u32 	%r10, %tid.y;
	mad.lo.s32 	%r1, %r8, %r9, %r10;
	mov.u32 	%r11, %ctaid.x;
	mov.u32 	%r12, %ntid.x;
	mov.u32 	%r13, %tid.x;
	mad.lo.s32 	%r2, %r11, %r12, %r13;
	max.u32 	%r14, %r2, %r1;
	setp.ge.u32 	%p1, %r14, %r7;
	setp.ge.u32 	%p2, %r2, %r1;
	or.pred  	%p3, %p2, %p1;
	@%p3 bra 	$L__BB0_10;
	cvta.to.global.u64 	%rd4, %rd1;
	mul.wide.u32 	%rd5, %r2, 4;
	add.s64 	%rd6, %rd4, %rd5;
	ld.global.u32 	%r15, [%rd6];
	cvt.rn.f32.u32 	%f4, %r15;
	mul.wide.u32 	%rd7, %r1, 4;
	add.s64 	%rd8, %rd4, %rd7;
	ld.global.u32 	%r16, [%rd8];
	cvt.rn.f32.u32 	%f5, %r16;
	sub.f32 	%f1, %f4, %f5;
	cvt.f64.f32 	%fd1, %f1;
	{
	.reg .b32 %temp; 
	mov.b64 	{%temp, %r3}, %fd1;
	}
	mov.f64 	%fd15, 0d4000000000000000;
	{
	.reg .b32 %temp; 
	mov.b64 	{%temp, %r17}, %fd15;
	}
	and.b32  	%r5, %r17, 2146435072;
	setp.eq.s32 	%p4, %r5, 1062207488;
	abs.f64 	%fd2, %fd1;
	{ // callseq 0, 0
	.param .b64 param0;
	st.param.f64 	[param0], %fd2;
	.param .b64 retval0;
	call.uni (retval0), 
	__internal_accurate_pow, 
	(
	param0
	);
	ld.param.f64 	%fd16, [retval0];
	} // callseq 0
	setp.lt.s32 	%p5, %r3, 0;
	neg.f64 	%fd18, %fd16;
	selp.f64 	%fd19, %fd18, %fd16, %p4;
	selp.f64 	%fd27, %fd19, %fd16, %p5;
	setp.neu.f32 	%p6, %f1, 0f00000000;
	@%p6 bra 	$L__BB0_3;
	setp.eq.s32 	%p7, %r5, 1062207488;
	selp.b32 	%r18, %r3, 0, %p7;
	setp.lt.s32 	%p8, %r17, 0;
	or.b32  	%r19, %r18, 2146435072;
	selp.b32 	%r20, %r19, %r18, %p8;
	mov.b32 	%r21, 0;
	mov.b64 	%fd27, {%r21, %r20};
$L__BB0_3:
	add.f64 	%fd20, %fd1, 0d4000000000000000;
	{
	.reg .b32 %temp; 
	mov.b64 	{%temp, %r22}, %fd20;
	}
	and.b32  	%r23, %r22, 2146435072;
	setp.ne.s32 	%p9, %r23, 2146435072;
	setp.neu.f64 	%p10, %fd2, 0d7FF0000000000000;
	or.pred  	%p11, %p10, %p9;
	@%p11 bra 	$L__BB0_5;
	setp.lt.s32 	%p12, %r3, 0;
	setp.eq.s32 	%p13, %r5, 1062207488;
	setp.lt.s32 	%p14, %r17, 0;
	selp.b32 	%r25, 0, 2146435072, %p14;
	and.b32  	%r26, %r17, 2147483647;
	setp.ne.s32 	%p15, %r26, 1071644672;
	or.b32  	%r27, %r25, -2147483648;
	selp.b32 	%r28, %r27, %r25, %p15;
	selp.b32 	%r29, %r28, %r25, %p13;
	selp.b32 	%r30, %r29, %r25, %p12;
	mov.b32 	%r31, 0;
	mov.b64 	%fd27, {%r31, %r30};
$L__BB0_5:
	cvta.to.global.u64 	%rd9, %rd2;
	setp.eq.s32 	%p16, %r5, 1062207488;
	setp.eq.f32 	%p17, %f1, 0f3F800000;
	cvt.rn.f32.f64 	%f6, %fd27;
	selp.f32 	%f2, 0f3F800000, %f6, %p17;
	add.s64 	%rd11, %rd9, %rd5;
	ld.global.u32 	%r33, [%rd11];
	cvt.rn.f32.u32 	%f7, %r33;
	add.s64 	%rd13, %rd9, %rd7;
	ld.global.u32 	%r34, [%rd13];
	cvt.rn.f32.u32 	%f8, %r34;
	sub.f32 	%f3, %f7, %f8;
	cvt.f64.f32 	%fd8, %f3;
	{
	.reg .b32 %temp; 
	mov.b64 	{%temp, %r6}, %fd8;
	}
	abs.f64 	%fd9, %fd8;
	{ // callseq 1, 0
	.param .b64 param0;
	st.param.f64 	[param0], %fd9;
	.param .b64 retval0;
	call.uni (retval0), 
	__internal_accurate_pow, 
	(
	param0
	);
	ld.param.f64 	%fd21, [retval0];
	} // callseq 1
	setp.lt.s32 	%p18, %r6, 0;
	neg.f64 	%fd23, %fd21;
	selp.f64 	%fd24, %fd23, %fd21, %p16;
	selp.f64 	%fd29, %fd24, %fd21, %p18;
	setp.neu.f32 	%p19, %f3, 0f00000000;
	@%p19 bra 	$L__BB0_7;
	setp.eq.s32 	%p20, %r5, 1062207488;
	selp.b32 	%r35, %r6, 0, %p20;
	setp.lt.s32 	%p21, %r17, 0;
	or.b32  	%r36, %r35, 2146435072;
	selp.b32 	%r37, %r36, %r35, %p21;
	mov.b32 	%r38, 0;
	mov.b64 	%fd29, {%r38, %r37};
$L__BB0_7:
	add.f64 	%fd25, %fd8, 0d4000000000000000;
	{
	.reg .b32 %temp; 
	mov.b64 	{%temp, %r39}, %fd25;
	}
	and.b32  	%r40, %r39, 2146435072;
	setp.ne.s32 	%p22, %r40, 2146435072;
	setp.neu.f64 	%p23, %fd9, 0d7FF0000000000000;
	or.pred  	%p24, %p23, %p22;
	@%p24 bra 	$L__BB0_9;
	setp.lt.s32 	%p25, %r6, 0;
	setp.eq.s32 	%p26, %r5, 1062207488;
	setp.lt.s32 	%p27, %r17, 0;
	selp.b32 	%r42, 0, 2146435072, %p27;
	and.b32  	%r43, %r17, 2147483647;
	setp.ne.s32 	%p28, %r43, 1071644672;
	or.b32  	%r44, %r42, -2147483648;
	selp.b32 	%r45, %r44, %r42, %p28;
	selp.b32 	%r46, %r45, %r42, %p26;
	selp.b32 	%r47, %r46, %r42, %p25;
	mov.b32 	%r48, 0;
	mov.b64 	%fd29, {%r48, %r47};
$L__BB0_9:
	setp.eq.f32 	%p29, %f3, 0f3F800000;
	cvt.rn.f32.f64 	%f9, %fd29;
	selp.f32 	%f10, 0f3F800000, %f9, %p29;
	add.s32 	%r49, %r1, -1;
	mul.lo.s32 	%r50, %r49, %r1;
	shr.u32 	%r51, %r50, 1;
	add.s32 	%r52, %r51, %r2;
	add.f32 	%f11, %f2, %f10;
	sqrt.rn.f32 	%f12, %f11;
	cvta.to.global.u64 	%rd14, %rd3;
	mul.wide.s32 	%rd15, %r52, 4;
	add.s64 	%rd16, %rd14, %rd15;
	st.global.f32 	[%rd16], %f12;
$L__BB0_10:
	ret;

}
	// .globl	_Z16maximum_distancePfiS_
.visible .entry _Z16maximum_distancePfiS_(
	.param .u64 .ptr .align 1 _Z16maximum_distancePfiS__param_0,
	.param .u32 _Z16maximum_distancePfiS__param_1,
	.param .u64 .ptr .align 1 _Z16maximum_distancePfiS__param_2
)
{
	.local .align 8 .b8 	__local_depot1[8];
	.reg .b64 	%SP;
	.reg .b64 	%SPL;
	.reg .pred 	%p<5>;
	.reg .b32 	%r<13>;
	.reg .b32 	%f<5>;
	.reg .b64 	%rd<13>;

	mov.u64 	%SPL, __local_depot1;
	cvta.local.u64 	%SP, %SPL;
	ld.param.u64 	%rd1, [_Z16maximum_distancePfiS__param_0];
	ld.param.u32 	%r3, [_Z16maximum_distancePfiS__param_1];
	ld.param.u64 	%rd2, [_Z16maximum_distancePfiS__param_2];
	mov.u32 	%r4, %ctaid.y;
	mov.u32 	%r5, %ntid.y;
	mov.u32 	%r6, %tid.y;
	mad.lo.s32 	%r1, %r4, %r5, %r6;
	mov.u32 	%r7, %ctaid.x;
	mov.u32 	%r8, %ntid.x;
	mov.u32 	%r9, %tid.x;
	mad.lo.s32 	%r2, %r7, %r8, %r9;
	max.u32 	%r10, %r2, %r1;
	setp.ge.u32 	%p1, %r10, %r3;
	setp.ge.u32 	%p2, %r2, %r1;
	or.pred  	%p3, %p2, %p1;
	@%p3 bra 	$L__BB1_2;
	cvta.to.global.u64 	%rd3, %rd2;
	cvta.to.global.u64 	%rd4, %rd1;
	add.u64 	%rd5, %SP, 0;
	add.u64 	%rd6, %SPL, 0;
	st.local.v2.u32 	[%rd6], {%r2, %r1};
	mov.u64 	%rd7, $str;
	cvta.global.u64 	%rd8, %rd7;
	{ // callseq 2, 0
	.param .b64 param0;
	st.param.b64 	[param0], %rd8;
	.param .b64 param1;
	st.param.b64 	[param1], %rd5;
	.param .b32 retval0;
	call.uni (retval0), 
	vprintf, 
	(
	param0, 
	param1
	);
	ld.param.b32 	%r11, [retval0];
	} // callseq 2
	mul.wide.u32 	%rd9, %r2, 4;
	add.s64 	%rd10, %rd4, %rd9;
	ld.global.f32 	%f1, [%rd10];
	mul.wide.u32 	%rd11, %r1, 4;
	add.s64 	%rd12, %rd4, %rd11;
	ld.global.f32 	%f2, [%rd12];
	setp.gt.f32 	%p4, %f1, %f2;
	selp.f32 	%f3, %f1, %f2, %p4;
	max.f32 	%f4, %f3, 0fCF000000;
	st.global.f32 	[%rd3], %f4;
$L__BB1_2:
	ret;

}
	// .globl	_Z8find_maxiiPfS_S_
.visible .entry _Z8find_maxiiPfS_S_(
	.param .u32 _Z8find_maxiiPfS_S__param_0,
	.param .u32 _Z8find_maxiiPfS_S__param_1,
	.param .u64 .ptr .align 1 _Z8find_maxiiPfS_S__param_2,
	.param .u64 .ptr .align 1 _Z8find_maxiiPfS_S__param_3,
	.param .u64 .ptr .align 1 _Z8find_maxiiPfS_S__param_4
)
{
	.reg .pred 	%p<5>;
	.reg .b32 	%r<15>;
	.reg .b32 	%f<3>;
	.reg .b64 	%rd<7>;

	ld.param.u32 	%r2, [_Z8find_maxiiPfS_S__param_0];
	ld.param.u32 	%r3, [_Z8find_maxiiPfS_S__param_1];
	ld.param.u64 	%rd3, [_Z8find_maxiiPfS_S__param_2];
	ld.param.u64 	%rd2, [_Z8find_maxiiPfS_S__param_3];
	cvta.to.global.u64 	%rd1, %rd3;
	mov.u32 	%r5, %ctaid.x;
	mov.u32 	%r6, %ntid.x;
	mov.u32 	%r7, %tid.x;
	mad.lo.s32 	%r1, %r5, %r6, %r7;
	mov.u32 	%r8, %ctaid.y;
	mov.u32 	%r9, %ntid.y;
	mov.u32 	%r10, %tid.y;
	mad.lo.s32 	%r11, %r8, %r9, %r10;
	setp.ge.s32 	%p1, %r1, %r2;
	setp.ge.s32 	%p2, %r11, %r3;
	or.pred  	%p3, %p1, %p2;
	@%p3 bra 	$L__BB2_3;
	cvta.to.global.u64 	%rd4, %rd2;
	ld.global.f32 	%f2, [%rd1];
	mul.wide.s32 	%rd5, %r1, 4;
	add.s64 	%rd6, %rd4, %rd5;
	ld.global.f32 	%f1, [%rd6];
	setp.geu.f32 	%p4, %f2, %f1;
	@%p4 bra 	$L__BB2_3;
	mov.b32 	%r13, %f1;
	atom.global.exch.b32 	%r14, [%rd1], %r13;
$L__BB2_3:
	ret;

}
.func  (.param .b64 func_retval0) __internal_accurate_pow(
	.param .b64 __internal_accurate_pow_param_0
)
{
	.reg .pred 	%p<8>;
	.reg .b32 	%r<49>;
	.reg .b32 	%f<3>;
	.reg .b64 	%fd<109>;

	ld.param.f64 	%fd10, [__internal_accurate_pow_param_0];
	{
	.reg .b32 %temp; 
	mov.b64 	{%temp, %r46}, %fd10;
	}
	{
	.reg .b32 %temp; 
	mov.b64 	{%r45, %temp}, %fd10;
	}
	shr.u32 	%r47, %r46, 20;
	setp.gt.u32 	%p1, %r46, 1048575;
	@%p1 bra 	$L__BB3_2;
	mul.f64 	%fd11, %fd10, 0d4350000000000000;
	{
	.reg .b32 %temp; 
	mov.b64 	{%temp, %r46}, %fd11;
	}
	{
	.reg .b32 %temp; 
	mov.b64 	{%r45, %temp}, %fd11;
	}
	shr.u32 	%r16, %r46, 20;
	add.s32 	%r47, %r16, -54;
$L__BB3_2:
	add.s32 	%r48, %r47, -1023;
	and.b32  	%r17, %r46, -2146435073;
	or.b32  	%r18, %r17, 1072693248;
	mov.b64 	%fd107, {%r45, %r18};
	setp.lt.u32 	%p2, %r18, 1073127583;
	@%p2 bra 	$L__BB3_4;
	{
	.reg .b32 %temp; 
	mov.b64 	{%r19, %temp}, %fd107;
	}
	{
	.reg .b32 %temp; 
	mov.b64 	{%temp, %r20}, %fd107;
	}
	add.s32 	%r21, %r20, -1048576;
	mov.b64 	%fd107, {%r19, %r21};
	add.s32 	%r48, %r47, -1022;
$L__BB3_4:
	add.f64 	%fd12, %fd107, 0dBFF0000000000000;
	add.f64 	%fd13, %fd107, 0d3FF0000000000000;
	rcp.approx.ftz.f64 	%fd14, %fd13;
	neg.f64 	%fd15, %fd13;
	fma.rn.f64 	%fd16, %fd15, %fd14, 0d3FF0000000000000;
	fma.rn.f64 	%fd17, %fd16, %fd16, %fd16;
	fma.rn.f64 	%fd18, %fd17, %fd14, %fd14;
	mul.f64 	%fd19, %fd12, %fd18;
	fma.rn.f64 	%fd20, %fd12, %fd18, %fd19;
	mul.f64 	%fd21, %fd20, %fd20;
	fma.rn.f64 	%fd22, %fd21, 0d3EB0F5FF7D2CAFE2, 0d3ED0F5D241AD3B5A;
	fma.rn.f64 	%fd23, %fd22, %fd21, 0d3EF3B20A75488A3F;
	fma.rn.f64 	%fd24, %fd23, %fd21, 0d3F1745CDE4FAECD5;
	fma.rn.f64 	%fd25, %fd24, %fd21, 0d3F3C71C7258A578B;
	fma.rn.f64 	%fd26, %fd25, %fd21, 0d3F6249249242B910;
	fma.rn.f64 	%fd27, %fd26, %fd21, 0d3F89999999999DFB;
	sub.f64 	%fd28, %fd12, %fd20;
	add.f64 	%fd29, %fd28, %fd28;
	neg.f64 	%fd30, %fd20;
	fma.rn.f64 	%fd31, %fd30, %fd12, %fd29;
	mul.f64 	%fd32, %fd18, %fd31;
	fma.rn.f64 	%fd33, %fd21, %fd27, 0d3FB5555555555555;
	mov.f64 	%fd34, 0d3FB5555555555555;
	sub.f64 	%fd35, %fd34, %fd33;
	fma.rn.f64 	%fd36, %fd21, %fd27, %fd35;
	add.f64 	%fd37, %fd36, 0dBC46A4CB00B9E7B0;
	add.f64 	%fd38, %fd33, %fd37;
	sub.f64 	%fd39, %fd33, %fd38;
	add.f64 	%fd40, %fd37, %fd39;
	mul.rn.f64 	%fd41, %fd20, %fd20;
	neg.f64 	%fd42, %fd41;
	fma.rn.f64 	%fd43, %fd20, %fd20, %fd42;
	{
	.reg .b32 %temp; 
	mov.b64 	{%r22, %temp}, %fd32;
	}
	{
	.reg .b32 %temp; 
	mov.b64 	{%temp, %r23}, %fd32;
	}
	add.s32 	%r24, %r23, 1048576;
	mov.b64 	%fd44, {%r22, %r24};
	fma.rn.f64 	%fd45, %fd20, %fd44, %fd43;
	mul.rn.f64 	%fd46, %fd41, %fd20;
	neg.f64 	%fd47, %fd46;
	fma.rn.f64 	%fd48, %fd41, %fd20, %fd47;
	fma.rn.f64 	%fd49, %fd41, %fd32, %fd48;
	fma.rn.f64 	%fd50, %fd45, %fd20, %fd49;
	mul.rn.f64 	%fd51, %fd38, %fd46;
	neg.f64 	%fd52, %fd51;
	fma.rn.f64 	%fd53, %fd38, %fd46, %fd52;
	fma.rn.f64 	%fd54, %fd38, %fd50, %fd53;
	fma.rn.f64 	%fd55, %fd40, %fd46, %fd54;
	add.f64 	%fd56, %fd51, %fd55;
	sub.f64 	%fd57, %fd51, %fd56;
	add.f64 	%fd58, %fd55, %fd57;
	add.f64 	%fd59, %fd20, %fd56;
	sub.f64 	%fd60, %fd20, %fd59;
	add.f64 	%fd61, %fd56, %fd60;
	add.f64 	%fd62, %fd58, %fd61;
	add.f64 	%fd63, %fd32, %fd62;
	add.f64 	%fd64, %fd59, %fd63;
	sub.f64 	%fd65, %fd59, %fd64;
	add.f64 	%fd66, %fd63, %fd65;
	xor.b32  	%r25, %r48, -2147483648;
	mov.b32 	%r26, 1127219200;
	mov.b64 	%fd67, {%r25, %r26};
	mov.b32 	%r27, -2147483648;
	mov.b64 	%fd68, {%r27, %r26};
	sub.f64 	%fd69, %fd67, %fd68;
	fma.rn.f64 	%fd70, %fd69, 0d3FE62E42FEFA39EF, %fd64;
	fma.rn.f64 	%fd71, %fd69, 0dBFE62E42FEFA39EF, %fd70;
	sub.f64 	%fd72, %fd71, %fd64;
	sub.f64 	%fd73, %fd66, %fd72;
	fma.rn.f64 	%fd74, %fd69, 0d3C7ABC9E3B39803F, %fd73;
	add.f64 	%fd75, %fd70, %fd74;
	sub.f64 	%fd76, %fd70, %fd75;
	add.f64 	%fd77, %fd74, %fd76;
	mov.f64 	%fd78, 0d4000000000000000;
	{
	.reg .b32 %temp; 
	mov.b64 	{%temp, %r28}, %fd78;
	}
	{
	.reg .b32 %temp; 
	mov.b64 	{%r29, %temp}, %fd78;
	}
	shl.b32 	%r30, %r28, 1;
	setp.gt.u32 	%p3, %r30, -33554433;
	and.b32  	%r31, %r28, -15728641;
	selp.b32 	%r32, %r31, %r28, %p3;
	mov.b64 	%fd79, {%r29, %r32};
	mul.rn.f64 	%fd80, %fd75, %fd79;
	neg.f64 	%fd81, %fd80;
	fma.rn.f64 	%fd82, %fd75, %fd79, %fd81;
	fma.rn.f64 	%fd83, %fd77, %fd79, %fd82;
	add.f64 	%fd4, %fd80, %fd83;
	sub.f64 	%fd84, %fd80, %fd4;
	add.f64 	%fd5, %fd83, %fd84;
	fma.rn.f64 	%fd85, %fd4, 0d3FF71547652B82FE, 0d4338000000000000;
	{
	.reg .b32 %temp; 
	mov.b64 	{%r13, %temp}, %fd85;
	}
	mov.f64 	%fd86, 0dC338000000000000;
	add.rn.f64 	%fd87, %fd85, %fd86;
	fma.rn.f64 	%fd88, %fd87, 0dBFE62E42FEFA39EF, %fd4;
	fma.rn.f64 	%fd89, %fd87, 0dBC7ABC9E3B39803F, %fd88;
	fma.rn.f64 	%fd90, %fd89, 0d3E5ADE1569CE2BDF, 0d3E928AF3FCA213EA;
	fma.rn.f64 	%fd91, %fd90, %fd89, 0d3EC71DEE62401315;
	fma.rn.f64 	%fd92, %fd91, %fd89, 0d3EFA01997C89EB71;
	fma.rn.f64 	%fd93, %fd92, %fd89, 0d3F2A01A014761F65;
	fma.rn.f64 	%fd94, %fd93, %fd89, 0d3F56C16C1852B7AF;
	fma.rn.f64 	%fd95, %fd94, %fd89, 0d3F81111111122322;
	fma.rn.f64 	%fd96, %fd95, %fd89, 0d3FA55555555502A1;
	fma.rn.f64 	%fd97, %fd96, %fd89, 0d3FC5555555555511;
	fma.rn.f64 	%fd98, %fd97, %fd89, 0d3FE000000000000B;
	fma.rn.f64 	%fd99, %fd98, %fd89, 0d3FF0000000000000;
	fma.rn.f64 	%fd100, %fd99, %fd89, 0d3FF0000000000000;
	{
	.reg .b32 %temp; 
	mov.b64 	{%r14, %temp}, %fd100;
	}
	{
	.reg .b32 %temp; 
	mov.b64 	{%temp, %r15}, %fd100;
	}
	shl.b32 	%r33, %r13, 20;
	add.s32 	%r34, %r33, %r15;
	mov.b64 	%fd108, {%r14, %r34};
	{
	.reg .b32 %temp; 
	mov.b64 	{%temp, %r35}, %fd4;
	}
	mov.b32 	%f2, %r35;
	abs.f32 	%f1, %f2;
	setp.lt.f32 	%p4, %f1, 0f4086232B;
	@%p4 bra 	$L__BB3_7;
	setp.lt.f64 	%p5, %fd4, 0d0000000000000000;
	add.f64 	%fd101, %fd4, 0d7FF0000000000000;
	selp.f64 	%fd108, 0d0000000000000000, %fd101, %p5;
	setp.geu.f32 	%p6, %f1, 0f40874800;
	@%p6 bra 	$L__BB3_7;
	shr.u32 	%r36, %r13, 31;
	add.s32 	%r37, %r13, %r36;
	shr.s32 	%r38, %r37, 1;
	shl.b32 	%r39, %r38, 20;
	add.s32 	%r40, %r15, %r39;
	mov.b64 	%fd102, {%r14, %r40};
	sub.s32 	%r41, %r13, %r38;
	shl.b32 	%r42, %r41, 20;
	add.s32 	%r43, %r42, 1072693248;
	mov.b32 	%r44, 0;
	mov.b64 	%fd103, {%r44, %r43};
	mul.f64 	%fd108, %fd103, %fd102;
$L__BB3_7:
	abs.f64 	%fd104, %fd108;
	setp.eq.f64 	%p7, %fd104, 0d7FF0000000000000;
	fma.rn.f64 	%fd105, %fd108, %fd5, %fd108;
	selp.f64 	%fd106, %fd108, %fd105, %p7;
	st.param.f64 	[func_retval0], %fd106;
	ret;

}


// ===== COMPILED SASS (sm_100) =====

	.target	sm_100

	.elftype	@"ET_EXEC"


//--------------------- .note.nv.tkinfo           --------------------------
	.section	.note.nv.tkinfo,"",@"SHT_NOTE"
	.sectionflags	@"SHF_NOTE_NV_TKINFO"
	.tkinfo
        /*0018*/ 	.word	0x00000002
        /*0030*/ 	.string	""
        /*0030*/ 	.string	"ptxas"
        /*0030*/ 	.string	"Cuda compilation tools, release 13.0, V13.0.88"
        /*0030*/ 	.string	"Build cuda_13.0.r13.0/compiler.36424714_0"
        /*0030*/ 	.string	"-arch sm_100 -m 64 "



//--------------------- .note.nv.cuinfo           --------------------------
	.section	.note.nv.cuinfo,"",@"SHT_NOTE"
	.sectionflags	@"SHF_NOTE_NV_CUINFO"
        /*0018*/ 	.short	0x0002
        /*001a*/ 	.short	0x0064
        /*001c*/ 	.short	0x0082
	.zero		2


//--------------------- .nv.info                  --------------------------
	.section	.nv.info,"",@"SHT_CUDA_INFO"
	.align	4


	//----- nvinfo : EIATTR_REGCOUNT
	.align		4
        /*0000*/ 	.byte	0x04, 0x2f
        /*0002*/ 	.short	(.L_2 - .L_1)
	.align		4
.L_1:
        /*0004*/ 	.word	index@(_Z13sqrt_distancePjS_Pfi)
        /*0008*/ 	.word	0x0000001e


	//----- nvinfo : EIATTR_FRAME_SIZE
	.align		4
.L_2:
        /*000c*/ 	.byte	0x04, 0x11
        /*000e*/ 	.short	(.L_4 - .L_3)
	.align		4
.L_3:
        /*0010*/ 	.word	index@($_Z13sqrt_distancePjS_Pfi$__internal_accurate_pow)
        /*0014*/ 	.word	0x00000000


	//----- nvinfo : EIATTR_FRAME_SIZE
	.align		4
.L_4:
        /*0018*/ 	.byte	0x04, 0x11
        /*001a*/ 	.short	(.L_6 - .L_5)
	.align		4
.L_5:
        /*001c*/ 	.word	index@($__internal_0_$__cuda_sm20_sqrt_rn_f32_slowpath)
        /*0020*/ 	.word	0x00000000


	//----- nvinfo : EIATTR_FRAME_SIZE
	.align		4
.L_6:
        /*0024*/ 	.byte	0x04, 0x11
        /*0026*/ 	.short	(.L_8 - .L_7)
	.align		4
.L_7:
        /*0028*/ 	.word	index@(_Z13sqrt_distancePjS_Pfi)
        /*002c*/ 	.word	0x00000000


	//----- nvinfo : EIATTR_REGCOUNT
	.align		4
.L_8:
        /*0030*/ 	.byte	0x04, 0x2f
        /*0032*/ 	.short	(.L_10 - .L_9)
	.align		4
.L_9:
        /*0034*/ 	.word	index@(_Z16maximum_distancePfiS_)
        /*0038*/ 	.word	0x00000018


	//----- nvinfo : EIATTR_FRAME_SIZE
	.align		4
.L_10:
        /*003c*/ 	.byte	0x04, 0x11
        /*003e*/ 	.short	(.L_12 - .L_11)
	.align		4
.L_11:
        /*0040*/ 	.word	index@(_Z16maximum_distancePfiS_)
        /*0044*/ 	.word	0x00000008


	//----- nvinfo : EIATTR_REGCOUNT
	.align		4
.L_12:
        /*0048*/ 	.byte	0x04, 0x2f
        /*004a*/ 	.short	(.L_14 - .L_13)
	.align		4
.L_13:
        /*004c*/ 	.word	index@(_Z8find_maxiiPfS_S_)
        /*0050*/ 	.word	0x0000000a


	//----- nvinfo : EIATTR_FRAME_SIZE
	.align		4
.L_14:
        /*0054*/ 	.byte	0x04, 0x11
        /*0056*/ 	.short	(.L_16 - .L_15)
	.align		4
.L_15:
        /*0058*/ 	.word	index@(_Z8find_maxiiPfS_S_)
        /*005c*/ 	.word	0x00000000


	//----- nvinfo : EIATTR_MIN_STACK_SIZE
	.align		4
.L_16:
        /*0060*/ 	.byte	0x04, 0x12
        /*0062*/ 	.short	(.L_18 - .L_17)
	.align		4
.L_17:
        /*0064*/ 	.word	index@(_Z8find_maxiiPfS_S_)
        /*0068*/ 	.word	0x00000000


	//----- nvinfo : EIATTR_MIN_STACK_SIZE
	.align		4
.L_18:
        /*006c*/ 	.byte	0x04, 0x12
        /*006e*/ 	.short	(.L_20 - .L_19)
	.align		4
.L_19:
        /*0070*/ 	.word	index@(_Z16maximum_distancePfiS_)
        /*0074*/ 	.word	0x00000008


	//----- nvinfo : EIATTR_MIN_STACK_SIZE
	.align		4
.L_20:
        /*0078*/ 	.byte	0x04, 0x12
        /*007a*/ 	.short	(.L_22 - .L_21)
	.align		4
.L_21:
        /*007c*/ 	.word	index@(_Z13sqrt_distancePjS_Pfi)
        /*0080*/ 	.word	0x00000000
.L_22:


//--------------------- .nv.compat                --------------------------
	.section	.nv.compat,"",@"SHT_CUDA_COMPAT_INFO"
	.align	4
        /*0000*/ 	.byte	0x02, 0x09, 0x00, 0x00, 0x02, 0x02, 0x01, 0x00, 0x02, 0x05, 0x05, 0x00, 0x03, 0x07, 0x01, 0x01
        /*0010*/ 	.byte	0x02, 0x03, 0x00, 0x00, 0x02, 0x06, 0x01, 0x00, 0x04, 0x0b, 0x08, 0x00, 0x01, 0x00, 0x00, 0x00
        /*0020*/ 	.byte	0x00, 0x00, 0x00, 0x00


//--------------------- .nv.info._Z8find_maxiiPfS_S_ --------------------------
	.section	.nv.info._Z8find_maxiiPfS_S_,"",@"SHT_CUDA_INFO"
	.sectionflags	@""
	.align	4


	//----- nvinfo : EIATTR_CUDA_API_VERSION
	.align		4
        /*0000*/ 	.byte	0x04, 0x37
        /*0002*/ 	.short	(.L_24 - .L_23)
.L_23:
        /*0004*/ 	.word	0x00000082


	//----- nvinfo : EIATTR_KPARAM_INFO
	.align		4
.L_24:
        /*0008*/ 	.byte	0x04, 0x17
        /*000a*/ 	.short	(.L_26 - .L_25)
.L_25:
        /*000c*/ 	.word	0x00000000
        /*0010*/ 	.short	0x0004
        /*0012*/ 	.short	0x0018
        /*0014*/ 	.byte	0x00, 0xf5, 0x21, 0x00


	//----- nvinfo : EIATTR_KPARAM_INFO
	.align		4
.L_26:
        /*0018*/ 	.byte	0x04, 0x17
        /*001a*/ 	.short	(.L_28 - .L_27)
.L_27:
        /*001c*/ 	.word	0x00000000
        /*0020*/ 	.short	0x0003
        /*0022*/ 	.short	0x0010
        /*0024*/ 	.byte	0x00, 0xf5, 0x21, 0x00


	//----- nvinfo : EIATTR_KPARAM_INFO
	.align		4
.L_28:
        /*0028*/ 	.byte	0x04, 0x17
        /*002a*/ 	.short	(.L_30 - .L_29)
.L_29:
        /*002c*/ 	.word	0x00000000
        /*0030*/ 	.short	0x0002
        /*0032*/ 	.short	0x0008
        /*0034*/ 	.byte	0x00, 0xf5, 0x21, 0x00


	//----- nvinfo : EIATTR_KPARAM_INFO
	.align		4
.L_30:
        /*0038*/ 	.byte	0x04, 0x17
        /*003a*/ 	.short	(.L_32 - .L_31)
.L_31:
        /*003c*/ 	.word	0x00000000
        /*0040*/ 	.short	0x0001
        /*0042*/ 	.short	0x0004
        /*0044*/ 	.byte	0x00, 0xf0, 0x11, 0x00


	//----- nvinfo : EIATTR_KPARAM_INFO
	.align		4
.L_32:
        /*0048*/ 	.byte	0x04, 0x17
        /*004a*/ 	.short	(.L_34 - .L_33)
.L_33:
        /*004c*/ 	.word	0x00000000
        /*0050*/ 	.short	0x0000
        /*0052*/ 	.short	0x0000
        /*0054*/ 	.byte	0x00, 0xf0, 0x11, 0x00


	//----- nvinfo : EIATTR_SPARSE_MMA_MASK
	.align		4
.L_34:
        /*0058*/ 	.byte	0x03, 0x50
        /*005a*/ 	.short	0x0000


	//----- nvinfo : EIATTR_MAXREG_COUNT
	.align		4
        /*005c*/ 	.byte	0x03, 0x1b
        /*005e*/ 	.short	0x00ff


	//----- nvinfo : EIATTR_MERCURY_ISA_VERSION
	.align		4
        /*0060*/ 	.byte	0x03, 0x5f
        /*0062*/ 	.short	0x0101


	//----- nvinfo : EIATTR_VRC_CTA_INIT_COUNT
	.align		4
        /*0064*/ 	.byte	0x02, 0x4a
	.zero		1
	.zero		1


	//----- nvinfo : EIATTR_EXIT_INSTR_OFFSETS
	.align		4
        /*0068*/ 	.byte	0x04, 0x1c
        /*006a*/ 	.short	(.L_36 - .L_35)


	//   ....[0]....
.L_35:
        /*006c*/ 	.word	0x000000c0


	//   ....[1]....
        /*0070*/ 	.word	0x00000140


	//   ....[2]....
        /*0074*/ 	.word	0x00000160


	//----- nvinfo : EIATTR_CBANK_PARAM_SIZE
	.align		4
.L_36:
        /*0078*/ 	.byte	0x03, 0x19
        /*007a*/ 	.short	0x0020


	//----- nvinfo : EIATTR_PARAM_CBANK
	.align		4
        /*007c*/ 	.byte	0x04, 0x0a
        /*007e*/ 	.short	(.L_38 - .L_37)
	.align		4
.L_37:
        /*0080*/ 	.word	index@(.nv.constant0._Z8find_maxiiPfS_S_)
        /*0084*/ 	.short	0x0380
        /*0086*/ 	.short	0x0020


	//----- nvinfo : EIATTR_SW_WAR
	.align		4
.L_38:
        /*0088*/ 	.byte	0x04, 0x36
        /*008a*/ 	.short	(.L_40 - .L_39)
.L_39:
        /*008c*/ 	.word	0x00000008
.L_40:


//--------------------- .nv.info._Z16maximum_distancePfiS_ --------------------------
	.section	.nv.info._Z16maximum_distancePfiS_,"",@"SHT_CUDA_INFO"
	.sectionflags	@""
	.align	4


	//----- nvinfo : EIATTR_CUDA_API_VERSION
	.align		4
        /*0000*/ 	.byte	0x04, 0x37
        /*0002*/ 	.short	(.L_42 - .L_41)
.L_41:
        /*0004*/ 	.word	0x00000082


	//----- nvinfo : EIATTR_KPARAM_INFO
	.align		4
.L_42:
        /*0008*/ 	.byte	0x04, 0x17
        /*000a*/ 	.short	(.L_44 - .L_43)
.L_43:
        /*000c*/ 	.word	0x00000000
        /*0010*/ 	.short	0x0002
        /*0012*/ 	.short	0x0010
        /*0014*/ 	.byte	0x00, 0xf5, 0x21, 0x00


	//----- nvinfo : EIATTR_KPARAM_INFO
	.align		4
.L_44:
        /*0018*/ 	.byte	0x04, 0x17
        /*001a*/ 	.short	(.L_46 - .L_45)
.L_45:
        /*001c*/ 	.word	0x00000000
        /*0020*/ 	.short	0x0001
        /*0022*/ 	.short	0x0008
        /*0024*/ 	.byte	0x00, 0xf0, 0x11, 0x00


	//----- nvinfo : EIATTR_KPARAM_INFO
	.align		4
.L_46:
        /*0028*/ 	.byte	0x04, 0x17
        /*002a*/ 	.short	(.L_48 - .L_47)
.L_47:
        /*002c*/ 	.word	0x00000000
        /*0030*/ 	.short	0x0000
        /*0032*/ 	.short	0x0000
        /*0034*/ 	.byte	0x00, 0xf5, 0x21, 0x00


	//----- nvinfo : EIATTR_SPARSE_MMA_MASK
	.align		4
.L_48:
        /*0038*/ 	.byte	0x03, 0x50
        /*003a*/ 	.short	0x0000


	//----- nvinfo : EIATTR_MAXREG_COUNT
	.align		4
        /*003c*/ 	.byte	0x03, 0x1b
        /*003e*/ 	.short	0x00ff


	//----- nvinfo : EIATTR_EXTERNS
	.align		4
        /*0040*/ 	.byte	0x04, 0x0f
        /*0042*/ 	.short	(.L_50 - .L_49)


	//   ....[0]....
	.align		4
.L_49:
        /*0044*/ 	.word	index@(vprintf)


	//----- nvinfo : EIATTR_MERCURY_ISA_VERSION
	.align		4
.L_50:
        /*0048*/ 	.byte	0x03, 0x5f
        /*004a*/ 	.short	0x0101


	//----- nvinfo : EIATTR_VRC_CTA_INIT_COUNT
	.align		4
        /*004c*/ 	.byte	0x02, 0x4a
	.zero		1
	.zero		1


	//----- nvinfo : EIATTR_SYSCALL_OFFSETS
	.align		4
        /*0050*/ 	.byte	0x04, 0x46
        /*0052*/ 	.short	(.L_52 - .L_51)


	//   ....[0]....
.L_51:
        /*0054*/ 	.word	0x000001b0


	//----- nvinfo : EIATTR_EXIT_INSTR_OFFSETS
	.align		4
.L_52:
        /*0058*/ 	.byte	0x04, 0x1c
        /*005a*/ 	.short	(.L_54 - .L_53)


	//   ....[0]....
.L_53:
        /*005c*/ 	.word	0x00000120


	//   ....[1]....
        /*0060*/ 	.word	0x00000260


	//----- nvinfo : EIATTR_CRS_STACK_SIZE
	.align		4
.L_54:
        /*0064*/ 	.byte	0x04, 0x1e
        /*0066*/ 	.short	(.L_56 - .L_55)
.L_55:
        /*0068*/ 	.word	0x00000000


	//----- nvinfo : EIATTR_CBANK_PARAM_SIZE
	.align		4
.L_56:
        /*006c*/ 	.byte	0x03, 0x19
        /*006e*/ 	.short	0x0018


	//----- nvinfo : EIATTR_PARAM_CBANK
	.align		4
        /*0070*/ 	.byte	0x04, 0x0a
        /*0072*/ 	.short	(.L_58 - .L_57)
	.align		4
.L_57:
        /*0074*/ 	.word	index@(.nv.constant0._Z16maximum_distancePfiS_)
        /*0078*/ 	.short	0x0380
        /*007a*/ 	.short	0x0018


	//----- nvinfo : EIATTR_SW_WAR
	.align		4
.L_58:
        /*007c*/ 	.byte	0x04, 0x36
        /*007e*/ 	.short	(.L_60 - .L_59)
.L_59:
        /*0080*/ 	.word	0x00000008
.L_60:


//--------------------- .nv.info._Z13sqrt_distancePjS_Pfi --------------------------
	.section	.nv.info._Z13sqrt_distancePjS_Pfi,"",@"SHT_CUDA_INFO"
	.sectionflags	@""
	.align	4


	//----- nvinfo : EIATTR_CUDA_API_VERSION
	.align		4
        /*0000*/ 	.byte	0x04, 0x37
        /*0002*/ 	.short	(.L_62 - .L_61)
.L_61:
        /*0004*/ 	.word	0x00000082


	//----- nvinfo : EIATTR_KPARAM_INFO
	.align		4
.L_62:
        /*0008*/ 	.byte	0x04, 0x17
        /*000a*/ 	.short	(.L_64 - .L_63)
.L_63:
        /*000c*/ 	.word	0x00000000
        /*0010*/ 	.short	0x0003
        /*0012*/ 	.short	0x0018
        /*0014*/ 	.byte	0x00, 0xf0, 0x11, 0x00


	//----- nvinfo : EIATTR_KPARAM_INFO
	.align		4
.L_64:
        /*0018*/ 	.byte	0x04, 0x17
        /*001a*/ 	.short	(.L_66 - .L_65)
.L_65:
        /*001c*/ 	.word	0x00000000
        /*0020*/ 	.short	0x0002
        /*0022*/ 	.short	0x0010
        /*0024*/ 	.byte	0x00, 0xf5, 0x21, 0x00


	//----- nvinfo : EIATTR_KPARAM_INFO
	.align		4
.L_66:
        /*0028*/ 	.byte	0x04, 0x17
        /*002a*/ 	.short	(.L_68 - .L_67)
.L_67:
        /*002c*/ 	.word	0x00000000
        /*0030*/ 	.short	0x0001
        /*0032*/ 	.short	0x0008
        /*0034*/ 	.byte	0x00, 0xf5, 0x21, 0x00


	//----- nvinfo : EIATTR_KPARAM_INFO
	.align		4
.L_68:
        /*0038*/ 	.byte	0x04, 0x17
        /*003a*/ 	.short	(.L_70 - .L_69)
.L_69:
        /*003c*/ 	.word	0x00000000
        /*0040*/ 	.short	0x0000
        /*0042*/ 	.short	0x0000
        /*0044*/ 	.byte	0x00, 0xf5, 0x21, 0x00


	//----- nvinfo : EIATTR_SPARSE_MMA_MASK
	.align		4
.L_70:
        /*0048*/ 	.byte	0x03, 0x50
        /*004a*/ 	.short	0x0000


	//----- nvinfo : EIATTR_MAXREG_COUNT
	.align		4
        /*004c*/ 	.byte	0x03, 0x1b
        /*004e*/ 	.short	0x00ff


	//----- nvinfo : EIATTR_MERCURY_ISA_VERSION
	.align		4
        /*0050*/ 	.byte	0x03, 0x5f
        /*0052*/ 	.short	0x0101


	//----- nvinfo : EIATTR_VRC_CTA_INIT_COUNT
	.align		4
        /*0054*/ 	.byte	0x02, 0x4a
	.zero		1
	.zero		1


	//----- nvinfo : EIATTR_EXIT_INSTR_OFFSETS
	.align		4
        /*0058*/ 	.byte	0x04, 0x1c
        /*005a*/ 	.short	(.L_72 - .L_71)


	//   ....[0]....
.L_71:
        /*005c*/ 	.word	0x000000d0


	//   ....[1]....
        /*0060*/ 	.word	0x00000550


	//----- nvinfo : EIATTR_CRS_STACK_SIZE
	.align		4
.L_72:
        /*0064*/ 	.byte	0x04, 0x1e
        /*0066*/ 	.short	(.L_74 - .L_73)
.L_73:
        /*0068*/ 	.word	0x00000000


	//----- nvinfo : EIATTR_CBANK_PARAM_SIZE
	.align		4
.L_74:
        /*006c*/ 	.byte	0x03, 0x19
        /*006e*/ 	.short	0x001c


	//----- nvinfo : EIATTR_PARAM_CBANK
	.align		4
        /*0070*/ 	.byte	0x04, 0x0a
        /*0072*/ 	.short	(.L_76 - .L_75)
	.align		4
.L_75:
        /*0074*/ 	.word	index@(.nv.constant0._Z13sqrt_distancePjS_Pfi)
        /*0078*/ 	.short	0x0380
        /*007a*/ 	.short	0x001c


	//----- nvinfo : EIATTR_SW_WAR
	.align		4
.L_76:
        /*007c*/ 	.byte	0x04, 0x36
        /*007e*/ 	.short	(.L_78 - .L_77)
.L_77:
        /*0080*/ 	.word	0x00000008
.L_78:


//--------------------- .nv.callgraph             --------------------------
	.section	.nv.callgraph,"",@"SHT_CUDA_CALLGRAPH"
	.align	4
	.sectionentsize	8
	.align		4
        /*0000*/ 	.word	0x00000000
	.align		4
        /*0004*/ 	.word	0xffffffff
	.align		4
        /*0008*/ 	.word	index@(_Z16maximum_distancePfiS_)
	.align		4
        /*000c*/ 	.word	index@(vprintf)
	.align		4
        /*0010*/ 	.word	0x00000000
	.align		4
        /*0014*/ 	.word	0xfffffffe
	.align		4
        /*0018*/ 	.word	0x00000000
	.align		4
        /*001c*/ 	.word	0xfffffffd
	.align		4
        /*0020*/ 	.word	0x00000000
	.align		4
        /*0024*/ 	.word	0xfffffffc


//--------------------- .nv.constant4             --------------------------
	.section	.nv.constant4,"a",@progbits
	.align	8
	.align		8
.nv.constant4:
        /*0000*/ 	.dword	$str
	.align		8
        /*0008*/ 	.dword	vprintf


//--------------------- .text._Z8find_maxiiPfS_S_ --------------------------
	.section	.text._Z8find_maxiiPfS_S_,"ax",@progbits
	.align	128
        .global         _Z8find_maxiiPfS_S_
        .type           _Z8find_maxiiPfS_S_,@function
        .size           _Z8find_maxiiPfS_S_,(.L_x_13 - _Z8find_maxiiPfS_S_)
        .other          _Z8find_maxiiPfS_S_,@"STO_CUDA_ENTRY STV_DEFAULT"
_Z8find_maxiiPfS_S_:
.text._Z8find_maxiiPfS_S_:
[----:B------:R-:W-:Y:S01]  /*0000*/  LDC R1, c[0x0][0x37c] ;  /* 0x0000df00ff017b82 */ /* 0x000fe20000000800 */
[----:B------:R-:W0:Y:S07]  /*0010*/  S2R R3, SR_TID.Y ;  /* 0x0000000000037919 */ /* 0x000e2e0000002200 */
[----:B------:R-:W1:Y:S01]  /*0020*/  LDC R7, c[0x0][0x360] ;  /* 0x0000d800ff077b82 */ /* 0x000e620000000800 */
[----:B------:R-:W2:Y:S01]  /*0030*/  LDCU.64 UR6, c[0x0][0x380] ;  /* 0x00007000ff0677ac */ /* 0x000ea20008000a00 */
[----:B------:R-:W1:Y:S06]  /*0040*/  S2R R2, SR_TID.X ;  /* 0x0000000000027919 */ /* 0x000e6c0000002100 */
[----:B------:R-:W0:Y:S08]  /*0050*/  S2UR UR5, SR_CTAID.Y ;  /* 0x00000000000579c3 */ /* 0x000e300000002600 */
[----:B------:R-:W0:Y:S08]  /*0060*/  LDC R0, c[0x0][0x364] ;  /* 0x0000d900ff007b82 */ /* 0x000e300000000800 */
[----:B------:R-:W1:Y:S01]  /*0070*/  S2UR UR4, SR_CTAID.X ;  /* 0x00000000000479c3 */ /* 0x000e620000002500 */
[----:B0-----:R-:W-:-:S05]  /*0080*/  IMAD R0, R0, UR5, R3 ;  /* 0x0000000500007c24 */ /* 0x001fca000f8e0203 */
[----:B--2---:R-:W-:Y:S01]  /*0090*/  ISETP.GE.AND P0, PT, R0, UR7, PT ;  /* 0x0000000700007c0c */ /* 0x004fe2000bf06270 */
[----:B-1----:R-:W-:-:S05]  /*00a0*/  IMAD R7, R7, UR4, R2 ;  /* 0x0000000407077c24 */ /* 0x002fca000f8e0202 */
[----:B------:R-:W-:-:S13]  /*00b0*/  ISETP.GE.OR P0, PT, R7, UR6, P0 ;  /* 0x0000000607007c0c */ /* 0x000fda0008706670 */
[----:B------:R-:W-:Y:S05]  /*00c0*/  @P0 EXIT ;  /* 0x000000000000094d */ /* 0x000fea0003800000 */
[----:B------:R-:W0:Y:S01]  /*00d0*/  LDC.64 R4, c[0x0][0x390] ;  /* 0x0000e400ff047b82 */ /* 0x000e220000000a00 */
[----:B------:R-:W1:Y:S07]  /*00e0*/  LDCU.64 UR4, c[0x0][0x358] ;  /* 0x00006b00ff0477ac */ /* 0x000e6e0008000a00 */
[----:B------:R-:W2:Y:S01]  /*00f0*/  LDC.64 R2, c[0x0][0x388] ;  /* 0x0000e200ff027b82 */ /* 0x000ea20000000a00 */
[----:B0-----:R-:W-:-:S06]  /*0100*/  IMAD.WIDE R4, R7, 0x4, R4 ;  /* 0x0000000407047825 */ /* 0x001fcc00078e0204 */
[----:B-1----:R-:W3:Y:S04]  /*0110*/  LDG.E R5, desc[UR4][R4.64] ;  /* 0x0000000404057981 */ /* 0x002ee8000c1e1900 */
[----:B--2---:R-:W3:Y:S02]  /*0120*/  LDG.E R0, desc[UR4][R2.64] ;  /* 0x0000000402007981 */ /* 0x004ee4000c1e1900 */
[----:B---3--:R-:W-:-:S13]  /*0130*/  FSETP.GEU.AND P0, PT, R0, R5, PT ;  /* 0x000000050000720b */ /* 0x008fda0003f0e000 */
[----:B------:R-:W-:Y:S05]  /*0140*/  @P0 EXIT ;  /* 0x000000000000094d */ /* 0x000fea0003800000 */
[----:B------:R-:W-:Y:S01]  /*0150*/  ATOMG.E.EXCH.STRONG.GPU PT, RZ, desc[UR4][R2.64], R5 ;  /* 0x8000000502ff79a8 */ /* 0x000fe2000c1ef104 */
[----:B------:R-:W-:Y:S05]  /*0160*/  EXIT ;  /* 0x000000000000794d */ /* 0x000fea0003800000 */
.L_x_0:
[----:B------:R-:W-:-:S00]  /*0170*/  BRA `(.L_x_0) ;  /* 0xfffffffc00fc7947 */ /* 0x000fc0000383ffff */
[----:B------:R-:W-:-:S00]  /*0180*/  NOP ;  /* 0x0000000000007918 */ /* 0x000fc00000000000 */
[----:B------:R-:W-:-:S00]  /*0190*/  NOP ;  /* 0x0000000000007918 */ /* 0x000fc00000000000 */
[----:B------:R-:W-:-:S00]  /*01a0*/  NOP ;  /* 0x0000000000007918 */ /* 0x000fc00000000000 */
[----:B------:R-:W-:-:S00]  /*01b0*/  NOP ;  /* 0x0000000000007918 */ /* 0x000fc00000000000 */
[----:B------:R-:W-:-:S00]  /*01c0*/  NOP ;  /* 0x0000000000007918 */ /* 0x000fc00000000000 */
[----:B------:R-:W-:-:S00]  /*01d0*/  NOP ;  /* 0x0000000000007918 */ /* 0x000fc00000000000 */
[----:B------:R-:W-:-:S00]  /*01e0*/  NOP ;  /* 0x0000000000007918 */ /* 0x000fc00000000000 */
[----:B------:R-:W-:-:S00]  /*01f0*/  NOP ;  /* 0x0000000000007918 */ /* 0x000fc00000000000 */
.L_x_13:


//--------------------- .text._Z16maximum_distancePfiS_ --------------------------
	.section	.text._Z16maximum_distancePfiS_,"ax",@progbits
	.align	128
        .global         _Z16maximum_distancePfiS_
        .type           _Z16maximum_distancePfiS_,@function
        .size           _Z16maximum_distancePfiS_,(.L_x_14 - _Z16maximum_distancePfiS_)
        .other          _Z16maximum_distancePfiS_,@"STO_CUDA_ENTRY STV_DEFAULT"
_Z16maximum_distancePfiS_:
.text._Z16maximum_distancePfiS_:
[----:B------:R-:W0:Y:S01]  /*0000*/  LDC R1, c[0x0][0x37c] ;  /* 0x0000df00ff017b82 */ /* 0x000e220000000800 */
[----:B------:R-:W1:Y:S01]  /*0010*/  S2R R0, SR_TID.Y ;  /* 0x0000000000007919 */ /* 0x000e620000002200 */
[----:B------:R-:W2:Y:S06]  /*0020*/  LDCU UR5, c[0x0][0x2fc] ;  /* 0x00005f80ff0577ac */ /* 0x000eac0008000800 */
[----:B------:R-:W1:Y:S01]  /*0030*/  LDC R17, c[0x0][0x364] ;  /* 0x0000d900ff117b82 */ /* 0x000e620000000800 */
[----:B0-----:R-:W-:Y:S01]  /*0040*/  VIADD R1, R1, 0xfffffff8 ;  /* 0xfffffff801017836 */ /* 0x001fe20000000000 */
[----:B------:R-:W0:Y:S01]  /*0050*/  S2R R3, SR_TID.X ;  /* 0x0000000000037919 */ /* 0x000e220000002100 */
[----:B------:R-:W3:Y:S05]  /*0060*/  LDCU UR7, c[0x0][0x388] ;  /* 0x00007100ff0777ac */ /* 0x000eea0008000800 */
[----:B------:R-:W1:Y:S08]  /*0070*/  S2UR UR4, SR_CTAID.Y ;  /* 0x00000000000479c3 */ /* 0x000e700000002600 */
[----:B------:R-:W0:Y:S08]  /*0080*/  S2UR UR6, SR_CTAID.X ;  /* 0x00000000000679c3 */ /* 0x000e300000002500 */
[----:B------:R-:W0:Y:S01]  /*0090*/  LDC R16, c[0x0][0x360] ;  /* 0x0000d800ff107b82 */ /* 0x000e220000000800 */
[----:B-1----:R-:W-:Y:S01]  /*00a0*/  IMAD R17, R17, UR4, R0 ;  /* 0x0000000411117c24 */ /* 0x002fe2000f8e0200 */
[----:B------:R-:W1:Y:S01]  /*00b0*/  LDCU UR4, c[0x0][0x2f8] ;  /* 0x00005f00ff0477ac */ /* 0x000e620008000800 */
[----:B0-----:R-:W-:Y:S01]  /*00c0*/  IMAD R16, R16, UR6, R3 ;  /* 0x0000000610107c24 */ /* 0x001fe2000f8e0203 */
[----:B-1----:R-:W-:-:S04]  /*00d0*/  IADD3 R6, P1, PT, R1, UR4, RZ ;  /* 0x0000000401067c10 */ /* 0x002fc8000ff3e0ff */
[----:B------:R-:W-:Y:S01]  /*00e0*/  VIMNMX.U32 R0, PT, PT, R17, R16, !PT ;  /* 0x0000001011007248 */ /* 0x000fe20007fe0000 */
[----:B--2---:R-:W-:-:S03]  /*00f0*/  IMAD.X R7, RZ, RZ, UR5, P1 ;  /* 0x00000005ff077e24 */ /* 0x004fc600088e06ff */
[----:B---3--:R-:W-:-:S04]  /*0100*/  ISETP.GE.U32.AND P0, PT, R0, UR7, PT ;  /* 0x0000000700007c0c */ /* 0x008fc8000bf06070 */
[----:B------:R-:W-:-:S13]  /*0110*/  ISETP.GE.U32.OR P0, PT, R16, R17, P0 ;  /* 0x000000111000720c */ /* 0x000fda0000706470 */
[----:B------:R-:W-:Y:S05]  /*0120*/  @P0 EXIT ;  /* 0x000000000000094d */ /* 0x000fea0003800000 */
[----:B------:R-:W-:Y:S01]  /*0130*/  MOV R0, 0x8 ;  /* 0x0000000800007802 */ /* 0x000fe20000000f00 */
[----:B------:R0:W-:Y:S01]  /*0140*/  STL.64 [R1], R16 ;  /* 0x0000001001007387 */ /* 0x0001e20000100a00 */
[----:B------:R-:W1:Y:S02]  /*0150*/  LDCU.64 UR4, c[0x4][URZ] ;  /* 0x01000000ff0477ac */ /* 0x000e640008000a00 */
[----:B------:R0:W2:Y:S01]  /*0160*/  LDC.64 R2, c[0x4][R0] ;  /* 0x0100000000027b82 */ /* 0x0000a20000000a00 */
[----:B------:R-:W3:Y:S01]  /*0170*/  LDCU.64 UR36, c[0x0][0x358] ;  /* 0x00006b00ff2477ac */ /* 0x000ee20008000a00 */
[----:B-1----:R-:W-:Y:S02]  /*0180*/  IMAD.U32 R4, RZ, RZ, UR4 ;  /* 0x00000004ff047e24 */ /* 0x002fe4000f8e00ff */
[----:B0-----:R-:W-:-:S07]  /*0190*/  IMAD.U32 R5, RZ, RZ, UR5 ;  /* 0x00000005ff057e24 */ /* 0x001fce000f8e00ff */
[----:B------:R-:W-:-:S07]  /*01a0*/  LEPC R20, `(.L_x_1) ;  /* 0x000000001014794e */ /* 0x000fce0000000000 */
[----:B--23--:R-:W-:Y:S05]  /*01b0*/  CALL.ABS.NOINC R2 ;  /* 0x0000000002007343 */ /* 0x00cfea0003c00000 */
.L_x_1:
[----:B------:R-:W0:Y:S02]  /*01c0*/  LDC.64 R4, c[0x0][0x380] ;  /* 0x0000e000ff047b82 */ /* 0x000e240000000a00 */
[----:B0-----:R-:W-:-:S04]  /*01d0*/  IMAD.WIDE.U32 R2, R16, 0x4, R4 ;  /* 0x0000000410027825 */ /* 0x001fc800078e0004 */
[----:B------:R-:W-:Y:S02]  /*01e0*/  IMAD.WIDE.U32 R4, R17, 0x4, R4 ;  /* 0x0000000411047825 */ /* 0x000fe400078e0004 */
[----:B------:R-:W2:Y:S04]  /*01f0*/  LDG.E R2, desc[UR36][R2.64] ;  /* 0x0000002402027981 */ /* 0x000ea8000c1e1900 */
[----:B------:R-:W2:Y:S01]  /*0200*/  LDG.E R5, desc[UR36][R4.64] ;  /* 0x0000002404057981 */ /* 0x000ea2000c1e1900 */
[----:B------:R-:W0:Y:S01]  /*0210*/  LDC.64 R6, c[0x0][0x390] ;  /* 0x0000e400ff067b82 */ /* 0x000e220000000a00 */
[----:B--2---:R-:W-:-:S04]  /*0220*/  FSETP.GT.AND P0, PT, R2, R5, PT ;  /* 0x000000050200720b */ /* 0x004fc80003f04000 */
[----:B------:R-:W-:-:S04]  /*0230*/  FSEL R0, R2, R5, P0 ;  /* 0x0000000502007208 */ /* 0x000fc80000000000 */
[----:B------:R-:W-:-:S05]  /*0240*/  FMNMX R9, R0, -2.14748364800000000000e+09, !PT ;  /* 0xcf00000000097809 */ /* 0x000fca0007800000 */
[----:B0-----:R-:W-:Y:S01]  /*0250*/  STG.E desc[UR36][R6.64], R9 ;  /* 0x0000000906007986 */ /* 0x001fe2000c101924 */
[----:B------:R-:W-:Y:S05]  /*0260*/  EXIT ;  /* 0x000000000000794d */ /* 0x000fea0003800000 */
.L_x_2:
        /* <DEDUP_REMOVED lines=9> */
.L_x_14:


//--------------------- .text._Z13sqrt_distancePjS_Pfi --------------------------
	.section	.text._Z13sqrt_distancePjS_Pfi,"ax",@progbits
	.align	128
        .global         _Z13sqrt_distancePjS_Pfi
        .type           _Z13sqrt_distancePjS_Pfi,@function
        .size           _Z13sqrt_distancePjS_Pfi,(.L_x_12 - _Z13sqrt_distancePjS_Pfi)
        .other          _Z13sqrt_distancePjS_Pfi,@"STO_CUDA_ENTRY STV_DEFAULT"
_Z13sqrt_distancePjS_Pfi:
.text._Z13sqrt_distancePjS_Pfi:
[----:B------:R-:W-:Y:S01]  /*0000*/  LDC R1, c[0x0][0x37c] ;  /* 0x0000df00ff017b82 */ /* 0x000fe20000000800 */
[----:B------:R-:W0:Y:S07]  /*0010*/  S2R R3, SR_TID.Y ;  /* 0x0000000000037919 */ /* 0x000e2e0000002200 */
[----:B------:R-:W0:Y:S01]  /*0020*/  S2UR UR4, SR_CTAID.Y ;  /* 0x00000000000479c3 */ /* 0x000e220000002600 */
[----:B------:R-:W1:Y:S01]  /*0030*/  LDCU UR6, c[0x0][0x398] ;  /* 0x00007300ff0677ac */ /* 0x000e620008000800 */
[----:B------:R-:W2:Y:S06]  /*0040*/  S2R R5, SR_TID.X ;  /* 0x0000000000057919 */ /* 0x000eac0000002100 */
[----:B------:R-:W0:Y:S08]  /*0050*/  LDC R2, c[0x0][0x364] ;  /* 0x0000d900ff027b82 */ /* 0x000e300000000800 */
[----:B------:R-:W2:Y:S08]  /*0060*/  S2UR UR5, SR_CTAID.X ;  /* 0x00000000000579c3 */ /* 0x000eb00000002500 */
[----:B------:R-:W2:Y:S01]  /*0070*/  LDC R0, c[0x0][0x360] ;  /* 0x0000d800ff007b82 */ /* 0x000ea20000000800 */
[----:B0-----:R-:W-:-:S02]  /*0080*/  IMAD R2, R2, UR4, R3 ;  /* 0x0000000402027c24 */ /* 0x001fc4000f8e0203 */
[----:B--2---:R-:W-:-:S05]  /*0090*/  IMAD R3, R0, UR5, R5 ;  /* 0x0000000500037c24 */ /* 0x004fca000f8e0205 */
[----:B------:R-:W-:-:S04]  /*00a0*/  VIMNMX.U32 R0, PT, PT, R2, R3, !PT ;  /* 0x0000000302007248 */ /* 0x000fc80007fe0000 */
[----:B-1----:R-:W-:-:S04]  /*00b0*/  ISETP.GE.U32.AND P0, PT, R0, UR6, PT ;  /* 0x0000000600007c0c */ /* 0x002fc8000bf06070 */
[----:B------:R-:W-:-:S13]  /*00c0*/  ISETP.GE.U32.OR P0, PT, R3, R2, P0 ;  /* 0x000000020300720c */ /* 0x000fda0000706470 */
[----:B------:R-:W-:Y:S05]  /*00d0*/  @P0 EXIT ;  /* 0x000000000000094d */ /* 0x000fea0003800000 */
[----:B------:R-:W0:Y:S01]  /*00e0*/  LDC.64 R10, c[0x0][0x380] ;  /* 0x0000e000ff0a7b82 */ /* 0x000e220000000a00 */
[----:B------:R-:W1:Y:S01]  /*00f0*/  LDCU.64 UR4, c[0x0][0x358] ;  /* 0x00006b00ff0477ac */ /* 0x000e620008000a00 */
[----:B0-----:R-:W-:-:S04]  /*0100*/  IMAD.WIDE.U32 R8, R3, 0x4, R10 ;  /* 0x0000000403087825 */ /* 0x001fc800078e000a */
[----:B------:R-:W-:Y:S02]  /*0110*/  IMAD.WIDE.U32 R10, R2, 0x4, R10 ;  /* 0x00000004020a7825 */ /* 0x000fe400078e000a */
[----:B-1----:R-:W2:Y:S04]  /*0120*/  LDG.E R8, desc[UR4][R8.64] ;  /* 0x0000000408087981 */ /* 0x002ea8000c1e1900 */
[----:B------:R-:W3:Y:S01]  /*0130*/  LDG.E R10, desc[UR4][R10.64] ;  /* 0x000000040a0a7981 */ /* 0x000ee2000c1e1900 */
[----:B------:R-:W-:Y:S01]  /*0140*/  BSSY.RECONVERGENT B0, `(.L_x_3) ;  /* 0x0000008000007945 */ /* 0x000fe20003800200 */
[----:B------:R-:W-:Y:S02]  /*0150*/  MOV R0, 0x1c0 ;  /* 0x000001c000007802 */ /* 0x000fe40000000f00 */
[----:B--2---:R-:W-:-:S02]  /*0160*/  I2FP.F32.U32 R4, R8 ;  /* 0x0000000800047245 */ /* 0x004fc40000201000 */
[----:B---3--:R-:W-:-:S05]  /*0170*/  I2FP.F32.U32 R5, R10 ;  /* 0x0000000a00057245 */ /* 0x008fca0000201000 */
[----:B------:R-:W-:-:S04]  /*0180*/  FADD R4, R4, -R5 ;  /* 0x8000000504047221 */ /* 0x000fc80000000000 */
[----:B------:R-:W0:Y:S02]  /*0190*/  F2F.F64.F32 R6, R4 ;  /* 0x0000000400067310 */ /* 0x000e240000201800 */
[----:B0-----:R-:W-:-:S11]  /*01a0*/  DADD R26, -RZ, |R6| ;  /* 0x00000000ff1a7229 */ /* 0x001fd60000000506 */
[----:B------:R-:W-:Y:S05]  /*01b0*/  CALL.REL.NOINC `($_Z13sqrt_distancePjS_Pfi$__internal_accurate_pow) ;  /* 0x0000000400487944 */ /* 0x000fea0003c00000 */
[----:B------:R-:W-:Y:S05]  /*01c0*/  BSYNC.RECONVERGENT B0 ;  /* 0x0000000000007941 */ /* 0x000fea0003800200 */
.L_x_3:
[----:B------:R-:W0:Y:S02]  /*01d0*/  LDC.64 R14, c[0x0][0x388] ;  /* 0x0000e200ff0e7b82 */ /* 0x000e240000000a00 */
[----:B0-----:R-:W-:-:S04]  /*01e0*/  IMAD.WIDE.U32 R12, R3, 0x4, R14 ;  /* 0x00000004030c7825 */ /* 0x001fc800078e000e */
[----:B------:R-:W-:Y:S02]  /*01f0*/  IMAD.WIDE.U32 R14, R2, 0x4, R14 ;  /* 0x00000004020e7825 */ /* 0x000fe400078e000e */
[----:B------:R-:W2:Y:S04]  /*0200*/  LDG.E R12, desc[UR4][R12.64] ;  /* 0x000000040c0c7981 */ /* 0x000ea8000c1e1900 */
[----:B------:R-:W3:Y:S01]  /*0210*/  LDG.E R14, desc[UR4][R14.64] ;  /* 0x000000040e0e7981 */ /* 0x000ee2000c1e1900 */
[----:B------:R-:W-:Y:S01]  /*0220*/  DADD R10, R6, 2 ;  /* 0x40000000060a7429 */ /* 0x000fe20000000000 */
[----:B------:R-:W-:Y:S01]  /*0230*/  FSETP.NEU.AND P1, PT, R4, RZ, PT ;  /* 0x000000ff0400720b */ /* 0x000fe20003f2d000 */
[----:B------:R-:W-:Y:S08]  /*0240*/  BSSY.RECONVERGENT B0, `(.L_x_4) ;  /* 0x0000011000007945 */ /* 0x000ff00003800200 */
[----:B------:R-:W-:-:S04]  /*0250*/  LOP3.LUT R10, R11, 0x7ff00000, RZ, 0xc0, !PT ;  /* 0x7ff000000b0a7812 */ /* 0x000fc800078ec0ff */
[----:B------:R-:W-:Y:S02]  /*0260*/  ISETP.NE.AND P0, PT, R10, 0x7ff00000, PT ;  /* 0x7ff000000a00780c */ /* 0x000fe40003f05270 */
[----:B------:R-:W-:-:S11]  /*0270*/  @!P1 CS2R R8, SRZ ;  /* 0x0000000000089805 */ /* 0x000fd6000001ff00 */
[----:B------:R-:W-:-:S14]  /*0280*/  DSETP.NEU.OR P0, PT, |R6|, +INF , P0 ;  /* 0x7ff000000600742a */ /* 0x000fdc000070d600 */
[----:B------:R-:W-:Y:S02]  /*0290*/  @!P0 IMAD.MOV.U32 R8, RZ, RZ, 0x0 ;  /* 0x00000000ff088424 */ /* 0x000fe400078e00ff */
[----:B------:R-:W-:Y:S01]  /*02a0*/  @!P0 IMAD.MOV.U32 R9, RZ, RZ, 0x7ff00000 ;  /* 0x7ff00000ff098424 */ /* 0x000fe200078e00ff */
[----:B------:R-:W-:-:S03]  /*02b0*/  FSETP.NEU.AND P0, PT, R4, 1, PT ;  /* 0x3f8000000400780b */ /* 0x000fc60003f0d000 */
[----:B------:R-:W0:Y:S02]  /*02c0*/  F2F.F32.F64 R8, R8 ;  /* 0x0000000800087310 */ /* 0x000e240000301000 */
[----:B0-----:R-:W-:Y:S02]  /*02d0*/  FSEL R4, R8, 1, P0 ;  /* 0x3f80000008047808 */ /* 0x001fe40000000000 */
[----:B--2---:R-:W-:Y:S02]  /*02e0*/  I2FP.F32.U32 R5, R12 ;  /* 0x0000000c00057245 */ /* 0x004fe40000201000 */
[----:B---3--:R-:W-:-:S05]  /*02f0*/  I2FP.F32.U32 R0, R14 ;  /* 0x0000000e00007245 */ /* 0x008fca0000201000 */
[----:B------:R-:W-:Y:S01]  /*0300*/  FADD R5, R5, -R0 ;  /* 0x8000000005057221 */ /* 0x000fe20000000000 */
[----:B------:R-:W-:-:S03]  /*0310*/  MOV R0, 0x350 ;  /* 0x0000035000007802 */ /* 0x000fc60000000f00 */
[----:B------:R-:W0:Y:S02]  /*0320*/  F2F.F64.F32 R6, R5 ;  /* 0x0000000500067310 */ /* 0x000e240000201800 */
[----:B0-----:R-:W-:-:S11]  /*0330*/  DADD R26, -RZ, |R6| ;  /* 0x00000000ff1a7229 */ /* 0x001fd60000000506 */
[----:B------:R-:W-:Y:S05]  /*0340*/  CALL.REL.NOINC `($_Z13sqrt_distancePjS_Pfi$__internal_accurate_pow) ;  /* 0x0000000000e47944 */ /* 0x000fea0003c00000 */
[----:B------:R-:W-:Y:S05]  /*0350*/  BSYNC.RECONVERGENT B0 ;  /* 0x0000000000007941 */ /* 0x000fea0003800200 */
.L_x_4:
[----:B------:R-:W-:Y:S01]  /*0360*/  DADD R10, R6, 2 ;  /* 0x40000000060a7429 */ /* 0x000fe20000000000 */
[----:B------:R-:W-:Y:S01]  /*0370*/  FSETP.NEU.AND P1, PT, R5, RZ, PT ;  /* 0x000000ff0500720b */ /* 0x000fe20003f2d000 */
[----:B------:R-:W-:Y:S08]  /*0380*/  BSSY.RECONVERGENT B0, `(.L_x_5) ;  /* 0x0000019000007945 */ /* 0x000ff00003800200 */
[----:B------:R-:W-:-:S04]  /*0390*/  LOP3.LUT R10, R11, 0x7ff00000, RZ, 0xc0, !PT ;  /* 0x7ff000000b0a7812 */ /* 0x000fc800078ec0ff */
[----:B------:R-:W-:Y:S02]  /*03a0*/  ISETP.NE.AND P0, PT, R10, 0x7ff00000, PT ;  /* 0x7ff000000a00780c */ /* 0x000fe40003f05270 */
[----:B------:R-:W-:-:S11]  /*03b0*/  @!P1 CS2R R8, SRZ ;  /* 0x0000000000089805 */ /* 0x000fd6000001ff00 */
[----:B------:R-:W-:-:S14]  /*03c0*/  DSETP.NEU.OR P0, PT, |R6|, +INF , P0 ;  /* 0x7ff000000600742a */ /* 0x000fdc000070d600 */
[----:B------:R-:W-:Y:S01]  /*03d0*/  @!P0 IMAD.MOV.U32 R8, RZ, RZ, 0x0 ;  /* 0x00000000ff088424 */ /* 0x000fe200078e00ff */
[----:B------:R-:W-:Y:S02]  /*03e0*/  @!P0 MOV R9, 0x7ff00000 ;  /* 0x7ff0000000098802 */ /* 0x000fe40000000f00 */
[----:B------:R-:W-:-:S03]  /*03f0*/  FSETP.NEU.AND P0, PT, R5, 1, PT ;  /* 0x3f8000000500780b */ /* 0x000fc60003f0d000 */
[----:B------:R-:W0:Y:S02]  /*0400*/  F2F.F32.F64 R8, R8 ;  /* 0x0000000800087310 */ /* 0x000e240000301000 */
[----:B0-----:R-:W-:-:S05]  /*0410*/  FSEL R5, R8, 1, P0 ;  /* 0x3f80000008057808 */ /* 0x001fca0000000000 */
[----:B------:R-:W-:Y:S01]  /*0420*/  FADD R4, R4, R5 ;  /* 0x0000000504047221 */ /* 0x000fe20000000000 */
[----:B------:R-:W-:-:S03]  /*0430*/  VIADD R5, R2, 0xffffffff ;  /* 0xffffffff02057836 */ /* 0x000fc60000000000 */
[----:B------:R-:W-:Y:S01]  /*0440*/  VIADD R0, R4, 0xf3000000 ;  /* 0xf300000004007836 */ /* 0x000fe20000000000 */
[----:B------:R0:W1:Y:S01]  /*0450*/  MUFU.RSQ R11, R4 ;  /* 0x00000004000b7308 */ /* 0x0000620000001400 */
[----:B------:R-:W-:-:S03]  /*0460*/  IMAD R2, R2, R5, RZ ;  /* 0x0000000502027224 */ /* 0x000fc600078e02ff */
[----:B------:R-:W-:Y:S02]  /*0470*/  ISETP.GT.U32.AND P0, PT, R0, 0x727fffff, PT ;  /* 0x727fffff0000780c */ /* 0x000fe40003f04070 */
[----:B------:R-:W-:-:S11]  /*0480*/  LEA.HI R5, R2, R3, RZ, 0x1f ;  /* 0x0000000302057211 */ /* 0x000fd600078ff8ff */
[----:B01----:R-:W-:Y:S05]  /*0490*/  @!P0 BRA `(.L_x_6) ;  /* 0x00000000000c8947 */ /* 0x003fea0003800000 */
[----:B------:R-:W-:-:S07]  /*04a0*/  MOV R9, 0x4c0 ;  /* 0x000004c000097802 */ /* 0x000fce0000000f00 */
[----:B------:R-:W-:Y:S05]  /*04b0*/  CALL.REL.NOINC `($__internal_0_$__cuda_sm20_sqrt_rn_f32_slowpath) ;  /* 0x0000000000287944 */ /* 0x000fea0003c00000 */
[----:B------:R-:W-:Y:S05]  /*04c0*/  BRA `(.L_x_7) ;  /* 0x0000000000107947 */ /* 0x000fea0003800000 */
.L_x_6:
[----:B------:R-:W-:Y:S01]  /*04d0*/  FMUL.FTZ R7, R4, R11 ;  /* 0x0000000b04077220 */ /* 0x000fe20000410000 */
[----:B------:R-:W-:-:S03]  /*04e0*/  FMUL.FTZ R2, R11, 0.5 ;  /* 0x3f0000000b027820 */ /* 0x000fc60000410000 */
[----:B------:R-:W-:-:S04]  /*04f0*/  FFMA R0, -R7, R7, R4 ;  /* 0x0000000707007223 */ /* 0x000fc80000000104 */
[----:B------:R-:W-:-:S07]  /*0500*/  FFMA R7, R0, R2, R7 ;  /* 0x0000000200077223 */ /* 0x000fce0000000007 */
.L_x_7:
[----:B------:R-:W-:Y:S05]  /*0510*/  BSYNC.RECONVERGENT B0 ;  /* 0x0000000000007941 */ /* 0x000fea0003800200 */
.L_x_5:
[----:B------:R-:W0:Y:S02]  /*0520*/  LDC.64 R2, c[0x0][0x390] ;  /* 0x0000e400ff027b82 */ /* 0x000e240000000a00 */
[----:B0-----:R-:W-:-:S05]  /*0530*/  IMAD.WIDE R2, R5, 0x4, R2 ;  /* 0x0000000405027825 */ /* 0x001fca00078e0202 */
[----:B------:R-:W-:Y:S01]  /*0540*/  STG.E desc[UR4][R2.64], R7 ;  /* 0x0000000702007986 */ /* 0x000fe2000c101904 */
[----:B------:R-:W-:Y:S05]  /*0550*/  EXIT ;  /* 0x000000000000794d */ /* 0x000fea0003800000 */
        .weak           $__internal_0_$__cuda_sm20_sqrt_rn_f32_slowpath
        .type           $__internal_0_$__cuda_sm20_sqrt_rn_f32_slowpath,@function
        .size           $__internal_0_$__cuda_sm20_sqrt_rn_f32_slowpath,($_Z13sqrt_distancePjS_Pfi$__internal_accurate_pow - $__internal_0_$__cuda_sm20_sqrt_rn_f32_slowpath)
$__internal_0_$__cuda_sm20_sqrt_rn_f32_slowpath:
[----:B------:R-:W-:-:S13]  /*0560*/  LOP3.LUT P0, RZ, R4, 0x7fffffff, RZ, 0xc0, !PT ;  /* 0x7fffffff04ff7812 */ /* 0x000fda000780c0ff */
[----:B------:R-:W-:Y:S01]  /*0570*/  @!P0 IMAD.MOV.U32 R2, RZ, RZ, R4 ;  /* 0x000000ffff028224 */ /* 0x000fe200078e0004 */
[----:B------:R-:W-:Y:S06]  /*0580*/  @!P0 BRA `(.L_x_8) ;  /* 0x0000000000448947 */ /* 0x000fec0003800000 */
[----:B------:R-:W-:Y:S02]  /*0590*/  FSETP.GEU.FTZ.AND P0, PT, R4, RZ, PT ;  /* 0x000000ff0400720b */ /* 0x000fe40003f1e000 */
[----:B------:R-:W-:-:S11]  /*05a0*/  MOV R0, R4 ;  /* 0x0000000400007202 */ /* 0x000fd60000000f00 */
[----:B------:R-:W-:Y:S01]  /*05b0*/  @!P0 IMAD.MOV.U32 R2, RZ, RZ, 0x7fffffff ;  /* 0x7fffffffff028424 */ /* 0x000fe200078e00ff */
[----:B------:R-:W-:Y:S06]  /*05c0*/  @!P0 BRA `(.L_x_8) ;  /* 0x0000000000348947 */ /* 0x000fec0003800000 */
[----:B------:R-:W-:-:S13]  /*05d0*/  FSETP.GTU.FTZ.AND P0, PT, |R0|, +INF , PT ;  /* 0x7f8000000000780b */ /* 0x000fda0003f1c200 */
[----:B------:R-:W-:Y:S01]  /*05e0*/  @P0 FADD.FTZ R2, R0, 1 ;  /* 0x3f80000000020421 */ /* 0x000fe20000010000 */
[----:B------:R-:W-:Y:S06]  /*05f0*/  @P0 BRA `(.L_x_8) ;  /* 0x0000000000280947 */ /* 0x000fec0003800000 */
[----:B------:R-:W-:-:S13]  /*0600*/  FSETP.NEU.FTZ.AND P0, PT, |R0|, +INF , PT ;  /* 0x7f8000000000780b */ /* 0x000fda0003f1d200 */
[----:B------:R-:W-:-:S04]  /*0610*/  @P0 FFMA R3, R0, 1.84467440737095516160e+19, RZ ;  /* 0x5f80000000030823 */ /* 0x000fc800000000ff */
[----:B------:R-:W0:Y:S02]  /*0620*/  @P0 MUFU.RSQ R2, R3 ;  /* 0x0000000300020308 */ /* 0x000e240000001400 */
[----:B0-----:R-:W-:Y:S01]  /*0630*/  @P0 FMUL.FTZ R4, R3, R2 ;  /* 0x0000000203040220 */ /* 0x001fe20000410000 */
[----:B------:R-:W-:Y:S01]  /*0640*/  @P0 FMUL.FTZ R8, R2, 0.5 ;  /* 0x3f00000002080820 */ /* 0x000fe20000410000 */
[----:B------:R-:W-:Y:S02]  /*0650*/  @!P0 IMAD.MOV.U32 R2, RZ, RZ, R0 ;  /* 0x000000ffff028224 */ /* 0x000fe400078e0000 */
[----:B------:R-:W-:-:S04]  /*0660*/  @P0 FADD.FTZ R6, -R4, -RZ ;  /* 0x800000ff04060221 */ /* 0x000fc80000010100 */
[----:B------:R-:W-:-:S04]  /*0670*/  @P0 FFMA R7, R4, R6, R3 ;  /* 0x0000000604070223 */ /* 0x000fc80000000003 */
[----:B------:R-:W-:-:S04]  /*0680*/  @P0 FFMA R7, R7, R8, R4 ;  /* 0x0000000807070223 */ /* 0x000fc80000000004 */
[----:B------:R-:W-:-:S07]  /*0690*/  @P0 FMUL.FTZ R2, R7, 2.3283064365386962891e-10 ;  /* 0x2f80000007020820 */ /* 0x000fce0000410000 */
.L_x_8:
[----:B------:R-:W-:Y:S01]  /*06a0*/  IMAD.MOV.U32 R7, RZ, RZ, R2 ;  /* 0x000000ffff077224 */ /* 0x000fe200078e0002 */
[----:B------:R-:W-:Y:S01]  /*06b0*/  MOV R2, R9 ;  /* 0x0000000900027202 */ /* 0x000fe20000000f00 */
[----:B------:R-:W-:-:S04]  /*06c0*/  IMAD.MOV.U32 R3, RZ, RZ, 0x0 ;  /* 0x00000000ff037424 */ /* 0x000fc800078e00ff */
[----:B------:R-:W-:Y:S05]  /*06d0*/  RET.REL.NODEC R2 `(_Z13sqrt_distancePjS_Pfi) ;  /* 0xfffffff802487950 */ /* 0x000fea0003c3ffff */
        .type           $_Z13sqrt_distancePjS_Pfi$__internal_accurate_pow,@function
        .size           $_Z13sqrt_distancePjS_Pfi$__internal_accurate_pow,(.L_x_12 - $_Z13sqrt_distancePjS_Pfi$__internal_accurate_pow)
$_Z13sqrt_distancePjS_Pfi$__internal_accurate_pow:
[----:B------:R-:W-:Y:S01]  /*06e0*/  ISETP.GT.U32.AND P0, PT, R27, 0xfffff, PT ;  /* 0x000fffff1b00780c */ /* 0x000fe20003f04070 */
[----:B------:R-:W-:Y:S01]  /*06f0*/  IMAD.MOV.U32 R10, RZ, RZ, R27 ;  /* 0x000000ffff0a7224 */ /* 0x000fe200078e001b */
[----:B------:R-:W-:Y:S01]  /*0700*/  MOV R12, R26 ;  /* 0x0000001a000c7202 */ /* 0x000fe20000000f00 */
[----:B------:R-:W-:Y:S01]  /*0710*/  IMAD.MOV.U32 R14, RZ, RZ, 0x41ad3b5a ;  /* 0x41ad3b5aff0e7424 */ /* 0x000fe200078e00ff */
[----:B------:R-:W-:Y:S01]  /*0720*/  MOV R16, RZ ;  /* 0x000000ff00107202 */ /* 0x000fe20000000f00 */
[----:B------:R-:W-:Y:S01]  /*0730*/  IMAD.MOV.U32 R15, RZ, RZ, 0x3ed0f5d2 ;  /* 0x3ed0f5d2ff0f7424 */ /* 0x000fe200078e00ff */
[----:B------:R-:W-:Y:S01]  /*0740*/  UMOV UR6, 0x7d2cafe2 ;  /* 0x7d2cafe200067882 */ /* 0x000fe20000000000 */
[----:B------:R-:W-:Y:S01]  /*0750*/  UMOV UR7, 0x3eb0f5ff ;  /* 0x3eb0f5ff00077882 */ /* 0x000fe20000000000 */
[----:B------:R-:W-:Y:S01]  /*0760*/  UMOV UR8, 0x3b39803f ;  /* 0x3b39803f00087882 */ /* 0x000fe20000000000 */
[----:B------:R-:W-:-:S04]  /*0770*/  UMOV UR9, 0x3c7abc9e ;  /* 0x3c7abc9e00097882 */ /* 0x000fc80000000000 */
[----:B------:R-:W-:Y:S01]  /*0780*/  @!P0 DMUL R8, R26, 1.80143985094819840000e+16 ;  /* 0x435000001a088828 */ /* 0x000fe20000000000 */
[----:B------:R-:W-:-:S09]  /*0790*/  SHF.R.U32.HI R27, RZ, 0x14, R27 ;  /* 0x00000014ff1b7819 */ /* 0x000fd2000001161b */
[----:B------:R-:W-:Y:S01]  /*07a0*/  @!P0 IMAD.MOV.U32 R10, RZ, RZ, R9 ;  /* 0x000000ffff0a8224 */ /* 0x000fe200078e0009 */
[----:B------:R-:W-:Y:S01]  /*07b0*/  @!P0 LEA.HI R27, R9, 0xffffffca, RZ, 0xc ;  /* 0xffffffca091b8811 */ /* 0x000fe200078f60ff */
[----:B------:R-:W-:-:S03]  /*07c0*/  @!P0 IMAD.MOV.U32 R12, RZ, RZ, R8 ;  /* 0x000000ffff0c8224 */ /* 0x000fc600078e0008 */
[----:B------:R-:W-:Y:S01]  /*07d0*/  LOP3.LUT R10, R10, 0x800fffff, RZ, 0xc0, !PT ;  /* 0x800fffff0a0a7812 */ /* 0x000fe200078ec0ff */
[----:B------:R-:W-:-:S03]  /*07e0*/  VIADD R8, R27, 0xfffffc01 ;  /* 0xfffffc011b087836 */ /* 0x000fc60000000000 */
[----:B------:R-:W-:-:S04]  /*07f0*/  LOP3.LUT R13, R10, 0x3ff00000, RZ, 0xfc, !PT ;  /* 0x3ff000000a0d7812 */ /* 0x000fc800078efcff */
[----:B------:R-:W-:-:S13]  /*0800*/  ISETP.GE.U32.AND P1, PT, R13, 0x3ff6a09f, PT ;  /* 0x3ff6a09f0d00780c */ /* 0x000fda0003f26070 */
[----:B------:R-:W-:Y:S02]  /*0810*/  @P1 VIADD R11, R13, 0xfff00000 ;  /* 0xfff000000d0b1836 */ /* 0x000fe40000000000 */
[----:B------:R-:W-:Y:S02]  /*0820*/  @P1 VIADD R8, R27, 0xfffffc02 ;  /* 0xfffffc021b081836 */ /* 0x000fe40000000000 */
[----:B------:R-:W-:-:S06]  /*0830*/  @P1 IMAD.MOV.U32 R13, RZ, RZ, R11 ;  /* 0x000000ffff0d1224 */ /* 0x000fcc00078e000b */
[C---:B------:R-:W-:Y:S02]  /*0840*/  DADD R18, R12.reuse, 1 ;  /* 0x3ff000000c127429 */ /* 0x040fe40000000000 */
[----:B------:R-:W-:-:S04]  /*0850*/  DADD R12, R12, -1 ;  /* 0xbff000000c0c7429 */ /* 0x000fc80000000000 */
[----:B------:R-:W0:Y:S02]  /*0860*/  MUFU.RCP64H R17, R19 ;  /* 0x0000001300117308 */ /* 0x000e240000001800 */
[----:B0-----:R-:W-:-:S08]  /*0870*/  DFMA R10, -R18, R16, 1 ;  /* 0x3ff00000120a742b */ /* 0x001fd00000000110 */
[----:B------:R-:W-:-:S08]  /*0880*/  DFMA R10, R10, R10, R10 ;  /* 0x0000000a0a0a722b */ /* 0x000fd0000000000a */
[----:B------:R-:W-:-:S08]  /*0890*/  DFMA R16, R16, R10, R16 ;  /* 0x0000000a1010722b */ /* 0x000fd00000000010 */
[----:B------:R-:W-:-:S08]  /*08a0*/  DMUL R10, R12, R16 ;  /* 0x000000100c0a7228 */ /* 0x000fd00000000000 */
[----:B------:R-:W-:-:S08]  /*08b0*/  DFMA R10, R12, R16, R10 ;  /* 0x000000100c0a722b */ /* 0x000fd0000000000a */
[----:B------:R-:W-:-:S08]  /*08c0*/  DMUL R22, R10, R10 ;  /* 0x0000000a0a167228 */ /* 0x000fd00000000000 */
[----:B------:R-:W-:Y:S01]  /*08d0*/  DFMA R14, R22, UR6, R14 ;  /* 0x00000006160e7c2b */ /* 0x000fe2000800000e */
[----:B------:R-:W-:Y:S01]  /*08e0*/  UMOV UR6, 0x75488a3f ;  /* 0x75488a3f00067882 */ /* 0x000fe20000000000 */
[----:B------:R-:W-:-:S06]  /*08f0*/  UMOV UR7, 0x3ef3b20a ;  /* 0x3ef3b20a00077882 */ /* 0x000fcc0000000000 */
[----:B------:R-:W-:Y:S01]  /*0900*/  DFMA R20, R22, R14, UR6 ;  /* 0x0000000616147e2b */ /* 0x000fe2000800000e */
[----:B------:R-:W-:Y:S01]  /*0910*/  UMOV UR6, 0xe4faecd5 ;  /* 0xe4faecd500067882 */ /* 0x000fe20000000000 */
[----:B------:R-:W-:Y:S01]  /*0920*/  UMOV UR7, 0x3f1745cd ;  /* 0x3f1745cd00077882 */ /* 0x000fe20000000000 */
[----:B------:R-:W-:-:S05]  /*0930*/  DADD R14, R12, -R10 ;  /* 0x000000000c0e7229 */ /* 0x000fca000000080a */
[----:B------:R-:W-:Y:S01]  /*0940*/  DFMA R20, R22, R20, UR6 ;  /* 0x0000000616147e2b */ /* 0x000fe20008000014 */
[----:B------:R-:W-:Y:S01]  /*0950*/  UMOV UR6, 0x258a578b ;  /* 0x258a578b00067882 */ /* 0x000fe20000000000 */
[----:B------:R-:W-:Y:S01]  /*0960*/  UMOV UR7, 0x3f3c71c7 ;  /* 0x3f3c71c700077882 */ /* 0x000fe20000000000 */
[----:B------:R-:W-:-:S05]  /*0970*/  DADD R14, R14, R14 ;  /* 0x000000000e0e7229 */ /* 0x000fca000000000e */
[----:B------:R-:W-:Y:S01]  /*0980*/  DFMA R20, R22, R20, UR6 ;  /* 0x0000000616147e2b */ /* 0x000fe20008000014 */
[----:B------:R-:W-:Y:S01]  /*0990*/  UMOV UR6, 0x9242b910 ;  /* 0x9242b91000067882 */ /* 0x000fe20000000000 */
[----:B------:R-:W-:Y:S01]  /*09a0*/  UMOV UR7, 0x3f624924 ;  /* 0x3f62492400077882 */ /* 0x000fe20000000000 */
[----:B------:R-:W-:-:S05]  /*09b0*/  DFMA R14, R12, -R10, R14 ;  /* 0x8000000a0c0e722b */ /* 0x000fca000000000e */
[----:B------:R-:W-:Y:S01]  /*09c0*/  DFMA R20, R22, R20, UR6 ;  /* 0x0000000616147e2b */ /* 0x000fe20008000014 */
[----:B------:R-:W-:Y:S01]  /*09d0*/  UMOV UR6, 0x99999dfb ;  /* 0x99999dfb00067882 */ /* 0x000fe20000000000 */
[----:B------:R-:W-:Y:S01]  /*09e0*/  UMOV UR7, 0x3f899999 ;  /* 0x3f89999900077882 */ /* 0x000fe20000000000 */
[----:B------:R-:W-:Y:S02]  /*09f0*/  DMUL R14, R16, R14 ;  /* 0x0000000e100e7228 */ /* 0x000fe40000000000 */
[----:B------:R-:W-:-:S03]  /*0a00*/  DMUL R16, R10, R10 ;  /* 0x0000000a0a107228 */ /* 0x000fc60000000000 */
[----:B------:R-:W-:Y:S01]  /*0a10*/  DFMA R20, R22, R20, UR6 ;  /* 0x0000000616147e2b */ /* 0x000fe20008000014 */
[----:B------:R-:W-:Y:S01]  /*0a20*/  UMOV UR6, 0x55555555 ;  /* 0x5555555500067882 */ /* 0x000fe20000000000 */
[----:B------:R-:W-:-:S03]  /*0a30*/  UMOV UR7, 0x3fb55555 ;  /* 0x3fb5555500077882 */ /* 0x000fc60000000000 */
[----:B------:R-:W-:-:S03]  /*0a40*/  DFMA R24, R10, R10, -R16 ;  /* 0x0000000a0a18722b */ /* 0x000fc60000000810 */
[----:B------:R-:W-:-:S08]  /*0a50*/  DFMA R12, R22, R20, UR6 ;  /* 0x00000006160c7e2b */ /* 0x000fd00008000014 */
[----:B------:R-:W-:Y:S01]  /*0a60*/  DADD R18, -R12, UR6 ;  /* 0x000000060c127e29 */ /* 0x000fe20008000100 */
[----:B------:R-:W-:Y:S01]  /*0a70*/  UMOV UR6, 0xb9e7b0 ;  /* 0x00b9e7b000067882 */ /* 0x000fe20000000000 */
[----:B------:R-:W-:-:S06]  /*0a80*/  UMOV UR7, 0x3c46a4cb ;  /* 0x3c46a4cb00077882 */ /* 0x000fcc0000000000 */
[----:B------:R-:W-:Y:S02]  /*0a90*/  DFMA R18, R22, R20, R18 ;  /* 0x000000141612722b */ /* 0x000fe40000000012 */
[----:B------:R-:W-:Y:S01]  /*0aa0*/  DMUL R20, R10, R16 ;  /* 0x000000100a147228 */ /* 0x000fe20000000000 */
[----:B------:R-:W-:Y:S01]  /*0ab0*/  VIADD R23, R15, 0x100000 ;  /* 0x001000000f177836 */ /* 0x000fe20000000000 */
[----:B------:R-:W-:-:S04]  /*0ac0*/  MOV R22, R14 ;  /* 0x0000000e00167202 */ /* 0x000fc80000000f00 */
[----:B------:R-:W-:Y:S01]  /*0ad0*/  DADD R18, R18, -UR6 ;  /* 0x8000000612127e29 */ /* 0x000fe20008000000 */
[----:B------:R-:W-:Y:S01]  /*0ae0*/  UMOV UR6, 0x80000000 ;  /* 0x8000000000067882 */ /* 0x000fe20000000000 */
[C---:B------:R-:W-:Y:S01]  /*0af0*/  DFMA R22, R10.reuse, R22, R24 ;  /* 0x000000160a16722b */ /* 0x040fe20000000018 */
[----:B------:R-:W-:Y:S01]  /*0b00*/  UMOV UR7, 0x43300000 ;  /* 0x4330000000077882 */ /* 0x000fe20000000000 */
[----:B------:R-:W-:-:S08]  /*0b10*/  DFMA R24, R10, R16, -R20 ;  /* 0x000000100a18722b */ /* 0x000fd00000000814 */
[----:B------:R-:W-:Y:S02]  /*0b20*/  DFMA R24, R14, R16, R24 ;  /* 0x000000100e18722b */ /* 0x000fe40000000018 */
[----:B------:R-:W-:-:S06]  /*0b30*/  DADD R16, R12, R18 ;  /* 0x000000000c107229 */ /* 0x000fcc0000000012 */
[----:B------:R-:W-:Y:S02]  /*0b40*/  DFMA R22, R10, R22, R24 ;  /* 0x000000160a16722b */ /* 0x000fe40000000018 */
[----:B------:R-:W-:Y:S02]  /*0b50*/  DADD R24, R12, -R16 ;  /* 0x000000000c187229 */ /* 0x000fe40000000810 */
[----:B------:R-:W-:-:S06]  /*0b60*/  DMUL R12, R16, R20 ;  /* 0x00000014100c7228 */ /* 0x000fcc0000000000 */
[----:B------:R-:W-:Y:S02]  /*0b70*/  DADD R24, R18, R24 ;  /* 0x0000000012187229 */ /* 0x000fe40000000018 */
[----:B------:R-:W-:-:S08]  /*0b80*/  DFMA R18, R16, R20, -R12 ;  /* 0x000000141012722b */ /* 0x000fd0000000080c */
[----:B------:R-:W-:-:S08]  /*0b90*/  DFMA R18, R16, R22, R18 ;  /* 0x000000161012722b */ /* 0x000fd00000000012 */
[----:B------:R-:W-:-:S08]  /*0ba0*/  DFMA R24, R24, R20, R18 ;  /* 0x000000141818722b */ /* 0x000fd00000000012 */
[----:B------:R-:W-:-:S08]  /*0bb0*/  DADD R18, R12, R24 ;  /* 0x000000000c127229 */ /* 0x000fd00000000018 */
[--C-:B------:R-:W-:Y:S02]  /*0bc0*/  DADD R16, R10, R18.reuse ;  /* 0x000000000a107229 */ /* 0x100fe40000000012 */
[----:B------:R-:W-:-:S06]  /*0bd0*/  DADD R12, R12, -R18 ;  /* 0x000000000c0c7229 */ /* 0x000fcc0000000812 */
[----:B------:R-:W-:Y:S02]  /*0be0*/  DADD R10, R10, -R16 ;  /* 0x000000000a0a7229 */ /* 0x000fe40000000810 */
[----:B------:R-:W-:-:S06]  /*0bf0*/  DADD R12, R24, R12 ;  /* 0x00000000180c7229 */ /* 0x000fcc000000000c */
[----:B------:R-:W-:-:S08]  /*0c00*/  DADD R10, R18, R10 ;  /* 0x00000000120a7229 */ /* 0x000fd0000000000a */
[----:B------:R-:W-:-:S08]  /*0c10*/  DADD R10, R12, R10 ;  /* 0x000000000c0a7229 */ /* 0x000fd0000000000a */
[----:B------:R-:W-:Y:S01]  /*0c20*/  DADD R14, R14, R10 ;  /* 0x000000000e0e7229 */ /* 0x000fe2000000000a */
[----:B------:R-:W-:Y:S01]  /*0c30*/  LOP3.LUT R10, R8, 0x80000000, RZ, 0x3c, !PT ;  /* 0x80000000080a7812 */ /* 0x000fe200078e3cff */
[----:B------:R-:W-:-:S06]  /*0c40*/  IMAD.MOV.U32 R11, RZ, RZ, 0x43300000 ;  /* 0x43300000ff0b7424 */ /* 0x000fcc00078e00ff */
[----:B------:R-:W-:Y:S02]  /*0c50*/  DADD R12, R16, R14 ;  /* 0x00000000100c7229 */ /* 0x000fe4000000000e */
[----:B------:R-:W-:Y:S01]  /*0c60*/  DADD R10, R10, -UR6 ;  /* 0x800000060a0a7e29 */ /* 0x000fe20008000000 */
[----:B------:R-:W-:Y:S01]  /*0c70*/  UMOV UR6, 0xfefa39ef ;  /* 0xfefa39ef00067882 */ /* 0x000fe20000000000 */
[----:B------:R-:W-:-:S04]  /*0c80*/  UMOV UR7, 0x3fe62e42 ;  /* 0x3fe62e4200077882 */ /* 0x000fc80000000000 */
[--C-:B------:R-:W-:Y:S02]  /*0c90*/  DADD R18, R16, -R12.reuse ;  /* 0x0000000010127229 */ /* 0x100fe4000000080c */
[----:B------:R-:W-:-:S06]  /*0ca0*/  DFMA R8, R10, UR6, R12 ;  /* 0x000000060a087c2b */ /* 0x000fcc000800000c */
[----:B------:R-:W-:Y:S02]  /*0cb0*/  DADD R18, R14, R18 ;  /* 0x000000000e127229 */ /* 0x000fe40000000012 */
[----:B------:R-:W-:-:S08]  /*0cc0*/  DFMA R16, R10, -UR6, R8 ;  /* 0x800000060a107c2b */ /* 0x000fd00008000008 */
[----:B------:R-:W-:-:S08]  /*0cd0*/  DADD R16, -R12, R16 ;  /* 0x000000000c107229 */ /* 0x000fd00000000110 */
[----:B------:R-:W-:-:S08]  /*0ce0*/  DADD R16, R18, -R16 ;  /* 0x0000000012107229 */ /* 0x000fd00000000810 */
[----:B------:R-:W-:-:S08]  /*0cf0*/  DFMA R16, R10, UR8, R16 ;  /* 0x000000080a107c2b */ /* 0x000fd00008000010 */
[----:B------:R-:W-:-:S08]  /*0d00*/  DADD R10, R8, R16 ;  /* 0x00000000080a7229 */ /* 0x000fd00000000010 */
[----:B------:R-:W-:Y:S02]  /*0d10*/  DADD R8, R8, -R10 ;  /* 0x0000000008087229 */ /* 0x000fe4000000080a */
[----:B------:R-:W-:-:S06]  /*0d20*/  DMUL R14, R10, 2 ;  /* 0x400000000a0e7828 */ /* 0x000fcc0000000000 */
[----:B------:R-:W-:Y:S02]  /*0d30*/  DADD R16, R16, R8 ;  /* 0x0000000010107229 */ /* 0x000fe40000000008 */
[----:B------:R-:W-:Y:S01]  /*0d40*/  DFMA R10, R10, 2, -R14 ;  /* 0x400000000a0a782b */ /* 0x000fe2000000080e */
[----:B------:R-:W-:Y:S01]  /*0d50*/  MOV R8, 0x652b82fe ;  /* 0x652b82fe00087802 */ /* 0x000fe20000000f00 */
[----:B------:R-:W-:-:S06]  /*0d60*/  IMAD.MOV.U32 R9, RZ, RZ, 0x3ff71547 ;  /* 0x3ff71547ff097424 */ /* 0x000fcc00078e00ff */
[----:B------:R-:W-:-:S08]  /*0d70*/  DFMA R16, R16, 2, R10 ;  /* 0x400000001010782b */ /* 0x000fd0000000000a */
[----:B------:R-:W-:-:S08]  /*0d80*/  DADD R10, R14, R16 ;  /* 0x000000000e0a7229 */ /* 0x000fd00000000010 */
[----:B------:R-:W-:Y:S02]  /*0d90*/  DFMA R8, R10, R8, 6.75539944105574400000e+15 ;  /* 0x433800000a08742b */ /* 0x000fe40000000008 */
[----:B------:R-:W-:Y:S01]  /*0da0*/  FSETP.GEU.AND P0, PT, |R11|, 4.1917929649353027344, PT ;  /* 0x4086232b0b00780b */ /* 0x000fe20003f0e200 */
[----:B------:R-:W-:-:S05]  /*0db0*/  DADD R14, R14, -R10 ;  /* 0x000000000e0e7229 */ /* 0x000fca000000080a */
[----:B------:R-:W-:-:S03]  /*0dc0*/  DADD R12, R8, -6.75539944105574400000e+15 ;  /* 0xc3380000080c7429 */ /* 0x000fc60000000000 */
[----:B------:R-:W-:-:S05]  /*0dd0*/  DADD R16, R16, R14 ;  /* 0x0000000010107229 */ /* 0x000fca000000000e */
[----:B------:R-:W-:Y:S01]  /*0de0*/  DFMA R18, R12, -UR6, R10 ;  /* 0x800000060c127c2b */ /* 0x000fe2000800000a */
[----:B------:R-:W-:Y:S01]  /*0df0*/  UMOV UR6, 0x3b39803f ;  /* 0x3b39803f00067882 */ /* 0x000fe20000000000 */
[----:B------:R-:W-:-:S06]  /*0e00*/  UMOV UR7, 0x3c7abc9e ;  /* 0x3c7abc9e00077882 */ /* 0x000fcc0000000000 */
[----:B------:R-:W-:Y:S01]  /*0e10*/  DFMA R12, R12, -UR6, R18 ;  /* 0x800000060c0c7c2b */ /* 0x000fe20008000012 */
[----:B------:R-:W-:Y:S01]  /*0e20*/  UMOV UR6, 0x69ce2bdf ;  /* 0x69ce2bdf00067882 */ /* 0x000fe20000000000 */
[----:B------:R-:W-:Y:S01]  /*0e30*/  IMAD.MOV.U32 R18, RZ, RZ, -0x35dec16 ;  /* 0xfca213eaff127424 */ /* 0x000fe200078e00ff */
[----:B------:R-:W-:Y:S01]  /*0e40*/  MOV R19, 0x3e928af3 ;  /* 0x3e928af300137802 */ /* 0x000fe20000000f00 */
[----:B------:R-:W-:-:S05]  /*0e50*/  UMOV UR7, 0x3e5ade15 ;  /* 0x3e5ade1500077882 */ /* 0x000fca0000000000 */
[----:B------:R-:W-:Y:S01]  /*0e60*/  DFMA R18, R12, UR6, R18 ;  /* 0x000000060c127c2b */ /* 0x000fe20008000012 */
[----:B------:R-:W-:Y:S01]  /*0e70*/  UMOV UR6, 0x62401315 ;  /* 0x6240131500067882 */ /* 0x000fe20000000000 */
[----:B------:R-:W-:-:S06]  /*0e80*/  UMOV UR7, 0x3ec71dee ;  /* 0x3ec71dee00077882 */ /* 0x000fcc0000000000 */
[----:B------:R-:W-:Y:S01]  /*0e90*/  DFMA R18, R12, R18, UR6 ;  /* 0x000000060c127e2b */ /* 0x000fe20008000012 */
        /* <DEDUP_REMOVED lines=20> */
[----:B------:R-:W-:-:S08]  /*0fe0*/  DFMA R18, R12, R18, UR6 ;  /* 0x000000060c127e2b */ /* 0x000fd00008000012 */
[----:B------:R-:W-:-:S08]  /*0ff0*/  DFMA R18, R12, R18, 1 ;  /* 0x3ff000000c12742b */ /* 0x000fd00000000012 */
[----:B------:R-:W-:-:S10]  /*1000*/  DFMA R12, R12, R18, 1 ;  /* 0x3ff000000c0c742b */ /* 0x000fd40000000012 */
[----:B------:R-:W-:Y:S02]  /*1010*/  IMAD R15, R8, 0x100000, R13 ;  /* 0x00100000080f7824 */ /* 0x000fe400078e020d */
[----:B------:R-:W-:Y:S01]  /*1020*/  IMAD.MOV.U32 R14, RZ, RZ, R12 ;  /* 0x000000ffff0e7224 */ /* 0x000fe200078e000c */
[----:B------:R-:W-:Y:S06]  /*1030*/  @!P0 BRA `(.L_x_9) ;  /* 0x0000000000308947 */ /* 0x000fec0003800000 */
[----:B------:R-:W-:Y:S01]  /*1040*/  FSETP.GEU.AND P1, PT, |R11|, 4.2275390625, PT ;  /* 0x408748000b00780b */ /* 0x000fe20003f2e200 */
[C---:B------:R-:W-:Y:S02]  /*1050*/  DADD R14, R10.reuse, +INF ;  /* 0x7ff000000a0e7429 */ /* 0x040fe40000000000 */
[----:B------:R-:W-:-:S08]  /*1060*/  DSETP.GEU.AND P0, PT, R10, RZ, PT ;  /* 0x000000ff0a00722a */ /* 0x000fd00003f0e000 */
[----:B------:R-:W-:Y:S02]  /*1070*/  FSEL R14, R14, RZ, P0 ;  /* 0x000000ff0e0e7208 */ /* 0x000fe40000000000 */
[----:B------:R-:W-:Y:S02]  /*1080*/  @!P1 LEA.HI R9, R8, R8, RZ, 0x1 ;  /* 0x0000000808099211 */ /* 0x000fe400078f08ff */
[----:B------:R-:W-:Y:S02]  /*1090*/  FSEL R15, R15, RZ, P0 ;  /* 0x000000ff0f0f7208 */ /* 0x000fe40000000000 */
[----:B------:R-:W-:-:S04]  /*10a0*/  @!P1 SHF.R.S32.HI R9, RZ, 0x1, R9 ;  /* 0x00000001ff099819 */ /* 0x000fc80000011409 */
[----:B------:R-:W-:Y:S01]  /*10b0*/  @!P1 IADD3 R8, PT, PT, R8, -R9, RZ ;  /* 0x8000000908089210 */ /* 0x000fe20007ffe0ff */
[----:B------:R-:W-:-:S03]  /*10c0*/  @!P1 IMAD R13, R9, 0x100000, R13 ;  /* 0x00100000090d9824 */ /* 0x000fc600078e020d */
[----:B------:R-:W-:Y:S01]  /*10d0*/  @!P1 LEA R9, R8, 0x3ff00000, 0x14 ;  /* 0x3ff0000008099811 */ /* 0x000fe200078ea0ff */
[----:B------:R-:W-:-:S06]  /*10e0*/  @!P1 IMAD.MOV.U32 R8, RZ, RZ, RZ ;  /* 0x000000ffff089224 */ /* 0x000fcc00078e00ff */
[----:B------:R-:W-:-:S11]  /*10f0*/  @!P1 DMUL R14, R12, R8 ;  /* 0x000000080c0e9228 */ /* 0x000fd60000000000 */
.L_x_9:
[----:B------:R-:W-:Y:S01]  /*1100*/  DFMA R16, R16, R14, R14 ;  /* 0x0000000e1010722b */ /* 0x000fe2000000000e */
[----:B------:R-:W-:Y:S01]  /*1110*/  MOV R10, R0 ;  /* 0x00000000000a7202 */ /* 0x000fe20000000f00 */
[----:B------:R-:W-:Y:S01]  /*1120*/  DSETP.NEU.AND P0, PT, |R14|, +INF , PT ;  /* 0x7ff000000e00742a */ /* 0x000fe20003f0d200 */
[----:B------:R-:W-:-:S07]  /*1130*/  IMAD.MOV.U32 R11, RZ, RZ, 0x0 ;  /* 0x00000000ff0b7424 */ /* 0x000fce00078e00ff */
[----:B------:R-:W-:Y:S02]  /*1140*/  FSEL R8, R14, R16, !P0 ;  /* 0x000000100e087208 */ /* 0x000fe40004000000 */
[----:B------:R-:W-:Y:S01]  /*1150*/  FSEL R9, R15, R17, !P0 ;  /* 0x000000110f097208 */ /* 0x000fe20004000000 */
[----:B------:R-:W-:Y:S06]  /*1160*/  RET.REL.NODEC R10 `(_Z13sqrt_distancePjS_Pfi) ;  /* 0xffffffec0aa47950 */ /* 0x000fec0003c3ffff */
.L_x_10:
        /* <DEDUP_REMOVED lines=9> */
.L_x_12:


//--------------------- .nv.global.init           --------------------------
	.section	.nv.global.init,"aw",@progbits
.nv.global.init:
	.type		$str,@object
	.size		$str,(.L_0 - $str)
$str:
        /*0000*/ 	.byte	0x25, 0x64, 0x20, 0x25, 0x64, 0x20, 0x09, 0x00
.L_0:


//--------------------- .nv.shared.reserved.0     --------------------------
	.section	.nv.shared.reserved.0,"aw",@nobits
	.weak		__nv_reservedSMEM_offset_0_alias
	.size		__nv_reservedSMEM_offset_0_alias, 0, 64
	.other		__nv_reservedSMEM_offset_0_alias,@"STO_CUDA_RESERVED_SHARED STV_DEFAULT"
__nv_reservedSMEM_offset_0_alias:
	.zero		0
	.zero		64


//--------------------- .nv.constant0._Z8find_maxiiPfS_S_ --------------------------
	.section	.nv.constant0._Z8find_maxiiPfS_S_,"a",@progbits
	.sectionflags	@""
	.align	4
.nv.constant0._Z8find_maxiiPfS_S_:
	.zero		928


//--------------------- .nv.constant0._Z16maximum_distancePfiS_ --------------------------
	.section	.nv.constant0._Z16maximum_distancePfiS_,"a",@progbits
	.sectionflags	@""
	.align	4
.nv.constant0._Z16maximum_distancePfiS_:
	.zero		920


//--------------------- .nv.constant0._Z13sqrt_distancePjS_Pfi --------------------------
	.section	.nv.constant0._Z13sqrt_distancePjS_Pfi,"a",@progbits
	.sectionflags	@""
	.align	4
.nv.constant0._Z13sqrt_distancePjS_Pfi:
	.zero		924


//--------------------- SYMBOLS --------------------------

	.type		.nv.reservedSmem.offset0,@object
	.size		.nv.reservedSmem.offset0,0x4
	.type		vprintf,@function
